//
// Generated by NVIDIA NVVM Compiler
//
// Compiler Build ID: CL-36424714
// Cuda compilation tools, release 13.0, V13.0.88
// Based on NVVM 20.0.0
//

.version 9.0
.target sm_100
.address_size 64

	// .globl	_Z12update_cellsPfS_ii
// _ZZ18update_cells_tiledPfS_iiE10shared_row has been demoted
// _ZZ18update_cells_tiledPfS_iiE10shared_col has been demoted
// _ZZ32blocked_floyd_warshall_phase_oneiPfE1C has been demoted
// _ZZ32blocked_floyd_warshall_phase_twoiPfE1A has been demoted
// _ZZ32blocked_floyd_warshall_phase_twoiPfE1B has been demoted
// _ZZ32blocked_floyd_warshall_phase_twoiPfE1C has been demoted
// _ZZ33blocked_floyd_warshall_phase_treeiPfE1A has been demoted
// _ZZ33blocked_floyd_warshall_phase_treeiPfE1B has been demoted
// _ZZ33blocked_floyd_warshall_phase_treeiPfE1C has been demoted

.visible .entry _Z12update_cellsPfS_ii(
	.param .u64 .ptr .align 1 _Z12update_cellsPfS_ii_param_0,
	.param .u64 .ptr .align 1 _Z12update_cellsPfS_ii_param_1,
	.param .u32 _Z12update_cellsPfS_ii_param_2,
	.param .u32 _Z12update_cellsPfS_ii_param_3
)
{
	.reg .pred 	%p<2>;
	.reg .b32 	%r<16>;
	.reg .b32 	%f<6>;
	.reg .b64 	%rd<12>;

	ld.param.u64 	%rd1, [_Z12update_cellsPfS_ii_param_0];
	ld.param.u64 	%rd2, [_Z12update_cellsPfS_ii_param_1];
	ld.param.u32 	%r3, [_Z12update_cellsPfS_ii_param_2];
	ld.param.u32 	%r4, [_Z12update_cellsPfS_ii_param_3];
	mov.u32 	%r5, %ctaid.x;
	mov.u32 	%r6, %ntid.x;
	mov.u32 	%r7, %tid.x;
	mad.lo.s32 	%r1, %r5, %r6, %r7;
	mov.u32 	%r8, %ctaid.y;
	mov.u32 	%r9, %ntid.y;
	mov.u32 	%r10, %tid.y;
	mad.lo.s32 	%r2, %r8, %r9, %r10;
	max.s32 	%r11, %r2, %r1;
	setp.ge.s32 	%p1, %r11, %r3;
	@%p1 bra 	$L__BB0_2;
	cvta.to.global.u64 	%rd3, %rd1;
	cvta.to.global.u64 	%rd4, %rd2;
	mul.lo.s32 	%r12, %r3, %r2;
	add.s32 	%r13, %r12, %r4;
	mul.wide.s32 	%rd5, %r13, 4;
	add.s64 	%rd6, %rd3, %rd5;
	ld.global.f32 	%f1, [%rd6];
	mad.lo.s32 	%r14, %r4, %r3, %r1;
	mul.wide.s32 	%rd7, %r14, 4;
	add.s64 	%rd8, %rd3, %rd7;
	ld.global.f32 	%f2, [%rd8];
	add.f32 	%f3, %f1, %f2;
	add.s32 	%r15, %r12, %r1;
	mul.wide.s32 	%rd9, %r15, 4;
	add.s64 	%rd10, %rd3, %rd9;
	ld.global.f32 	%f4, [%rd10];
	min.f32 	%f5, %f3, %f4;
	add.s64 	%rd11, %rd4, %rd9;
	st.global.f32 	[%rd11], %f5;
$L__BB0_2:
	ret;

}
	// .globl	_Z18update_cells_tiledPfS_ii
.visible .entry _Z18update_cells_tiledPfS_ii(
	.param .u64 .ptr .align 1 _Z18update_cells_tiledPfS_ii_param_0,
	.param .u64 .ptr .align 1 _Z18update_cells_tiledPfS_ii_param_1,
	.param .u32 _Z18update_cells_tiledPfS_ii_param_2,
	.param .u32 _Z18update_cells_tiledPfS_ii_param_3
)
{
	.reg .pred 	%p<4>;
	.reg .b32 	%r<21>;
	.reg .b32 	%f<8>;
	.reg .b64 	%rd<12>;
	// demoted variable
	.shared .align 4 .b8 _ZZ18update_cells_tiledPfS_iiE10shared_row[128];
	// demoted variable
	.shared .align 4 .b8 _ZZ18update_cells_tiledPfS_iiE10shared_col[128];
	ld.param.u64 	%rd3, [_Z18update_cells_tiledPfS_ii_param_0];
	ld.param.u64 	%rd2, [_Z18update_cells_tiledPfS_ii_param_1];
	ld.param.u32 	%r7, [_Z18update_cells_tiledPfS_ii_param_2];
	ld.param.u32 	%r8, [_Z18update_cells_tiledPfS_ii_param_3];
	cvta.to.global.u64 	%rd1, %rd3;
	bar.sync 	0;
	mov.u32 	%r1, %tid.x;
	mov.u32 	%r2, %tid.y;
	mov.u32 	%r9, %ctaid.y;
	mov.u32 	%r10, %ntid.y;
	mad.lo.s32 	%r3, %r9, %r10, %r2;
	mov.u32 	%r11, %ctaid.x;
	mov.u32 	%r12, %ntid.x;
	mad.lo.s32 	%r4, %r11, %r12, %r1;
	setp.ne.s32 	%p1, %r1, 0;
	shl.b32 	%r13, %r2, 2;
	mov.u32 	%r14, _ZZ18update_cells_tiledPfS_iiE10shared_col;
	add.s32 	%r5, %r14, %r13;
	@%p1 bra 	$L__BB1_2;
	mad.lo.s32 	%r15, %r7, %r3, %r8;
	mul.wide.s32 	%rd4, %r15, 4;
	add.s64 	%rd5, %rd1, %rd4;
	ld.global.f32 	%f1, [%rd5];
	st.shared.f32 	[%r5], %f1;
$L__BB1_2:
	setp.ne.s32 	%p2, %r2, 0;
	shl.b32 	%r16, %r1, 2;
	mov.u32 	%r17, _ZZ18update_cells_tiledPfS_iiE10shared_row;
	add.s32 	%r6, %r17, %r16;
	@%p2 bra 	$L__BB1_4;
	mad.lo.s32 	%r18, %r8, %r7, %r4;
	mul.wide.s32 	%rd6, %r18, 4;
	add.s64 	%rd7, %rd1, %rd6;
	ld.global.f32 	%f2, [%rd7];
	st.shared.f32 	[%r6], %f2;
$L__BB1_4:
	bar.sync 	0;
	max.s32 	%r19, %r3, %r4;
	setp.ge.s32 	%p3, %r19, %r7;
	@%p3 bra 	$L__BB1_6;
	ld.shared.f32 	%f3, [%r6];
	ld.shared.f32 	%f4, [%r5];
	add.f32 	%f5, %f3, %f4;
	mad.lo.s32 	%r20, %r7, %r3, %r4;
	mul.wide.s32 	%rd8, %r20, 4;
	add.s64 	%rd9, %rd1, %rd8;
	ld.global.f32 	%f6, [%rd9];
	min.f32 	%f7, %f5, %f6;
	cvta.to.global.u64 	%rd10, %rd2;
	add.s64 	%rd11, %rd10, %rd8;
	st.global.f32 	[%rd11], %f7;
$L__BB1_6:
	ret;

}
	// .globl	_Z32blocked_floyd_warshall_phase_oneiPf
.visible .entry _Z32blocked_floyd_warshall_phase_oneiPf(
	.param .u32 _Z32blocked_floyd_warshall_phase_oneiPf_param_0,
	.param .u64 .ptr .align 1 _Z32blocked_floyd_warshall_phase_oneiPf_param_1
)
{
	.reg .pred 	%p<33>;
	.reg .b32 	%r<17>;
	.reg .b32 	%f<132>;
	.reg .b64 	%rd<5>;
	// demoted variable
	.shared .align 4 .b8 _ZZ32blocked_floyd_warshall_phase_oneiPfE1C[4096];
	ld.param.u32 	%r1, [_Z32blocked_floyd_warshall_phase_oneiPf_param_0];
	ld.param.u64 	%rd1, [_Z32blocked_floyd_warshall_phase_oneiPf_param_1];
	cvta.to.global.u64 	%rd2, %rd1;
	mov.u32 	%r2, %tid.x;
	mov.u32 	%r3, %tid.y;
	bar.sync 	0;
	shl.b32 	%r4, %r1, 5;
	add.s32 	%r5, %r4, %r3;
	add.s32 	%r6, %r4, %r2;
	mad.lo.s32 	%r7, %r5, 10, %r6;
	mul.wide.s32 	%rd3, %r7, 4;
	add.s64 	%rd4, %rd2, %rd3;
	ld.global.f32 	%f1, [%rd4];
	shl.b32 	%r8, %r3, 5;
	add.s32 	%r9, %r8, %r2;
	shl.b32 	%r10, %r9, 2;
	mov.u32 	%r11, _ZZ32blocked_floyd_warshall_phase_oneiPfE1C;
	add.s32 	%r12, %r11, %r10;
	st.shared.f32 	[%r12], %f1;
	bar.sync 	0;
	ld.shared.f32 	%f2, [%r12];
	shl.b32 	%r13, %r3, 7;
	add.s32 	%r14, %r11, %r13;
	ld.shared.f32 	%f3, [%r14];
	shl.b32 	%r15, %r2, 2;
	add.s32 	%r16, %r11, %r15;
	ld.shared.f32 	%f4, [%r16];
	add.f32 	%f5, %f3, %f4;
	setp.gt.f32 	%p1, %f2, %f5;
	selp.f32 	%f6, %f5, %f2, %p1;
	st.shared.f32 	[%r12], %f6;
	ld.shared.f32 	%f7, [%r14+4];
	ld.shared.f32 	%f8, [%r16+128];
	add.f32 	%f9, %f7, %f8;
	setp.gt.f32 	%p2, %f6, %f9;
	selp.f32 	%f10, %f9, %f6, %p2;
	st.shared.f32 	[%r12], %f10;
	ld.shared.f32 	%f11, [%r14+8];
	ld.shared.f32 	%f12, [%r16+256];
	add.f32 	%f13, %f11, %f12;
	setp.gt.f32 	%p3, %f10, %f13;
	selp.f32 	%f14, %f13, %f10, %p3;
	st.shared.f32 	[%r12], %f14;
	ld.shared.f32 	%f15, [%r14+12];
	ld.shared.f32 	%f16, [%r16+384];
	add.f32 	%f17, %f15, %f16;
	setp.gt.f32 	%p4, %f14, %f17;
	selp.f32 	%f18, %f17, %f14, %p4;
	st.shared.f32 	[%r12], %f18;
	ld.shared.f32 	%f19, [%r14+16];
	ld.shared.f32 	%f20, [%r16+512];
	add.f32 	%f21, %f19, %f20;
	setp.gt.f32 	%p5, %f18, %f21;
	selp.f32 	%f22, %f21, %f18, %p5;
	st.shared.f32 	[%r12], %f22;
	ld.shared.f32 	%f23, [%r14+20];
	ld.shared.f32 	%f24, [%r16+640];
	add.f32 	%f25, %f23, %f24;
	setp.gt.f32 	%p6, %f22, %f25;
	selp.f32 	%f26, %f25, %f22, %p6;
	st.shared.f32 	[%r12], %f26;
	ld.shared.f32 	%f27, [%r14+24];
	ld.shared.f32 	%f28, [%r16+768];
	add.f32 	%f29, %f27, %f28;
	setp.gt.f32 	%p7, %f26, %f29;
	selp.f32 	%f30, %f29, %f26, %p7;
	st.shared.f32 	[%r12], %f30;
	ld.shared.f32 	%f31, [%r14+28];
	ld.shared.f32 	%f32, [%r16+896];
	add.f32 	%f33, %f31, %f32;
	setp.gt.f32 	%p8, %f30, %f33;
	selp.f32 	%f34, %f33, %f30, %p8;
	st.shared.f32 	[%r12], %f34;
	ld.shared.f32 	%f35, [%r14+32];
	ld.shared.f32 	%f36, [%r16+1024];
	add.f32 	%f37, %f35, %f36;
	setp.gt.f32 	%p9, %f34, %f37;
	selp.f32 	%f38, %f37, %f34, %p9;
	st.shared.f32 	[%r12], %f38;
	ld.shared.f32 	%f39, [%r14+36];
	ld.shared.f32 	%f40, [%r16+1152];
	add.f32 	%f41, %f39, %f40;
	setp.gt.f32 	%p10, %f38, %f41;
	selp.f32 	%f42, %f41, %f38, %p10;
	st.shared.f32 	[%r12], %f42;
	ld.shared.f32 	%f43, [%r14+40];
	ld.shared.f32 	%f44, [%r16+1280];
	add.f32 	%f45, %f43, %f44;
	setp.gt.f32 	%p11, %f42, %f45;
	selp.f32 	%f46, %f45, %f42, %p11;
	st.shared.f32 	[%r12], %f46;
	ld.shared.f32 	%f47, [%r14+44];
	ld.shared.f32 	%f48, [%r16+1408];
	add.f32 	%f49, %f47, %f48;
	setp.gt.f32 	%p12, %f46, %f49;
	selp.f32 	%f50, %f49, %f46, %p12;
	st.shared.f32 	[%r12], %f50;
	ld.shared.f32 	%f51, [%r14+48];
	ld.shared.f32 	%f52, [%r16+1536];
	add.f32 	%f53, %f51, %f52;
	setp.gt.f32 	%p13, %f50, %f53;
	selp.f32 	%f54, %f53, %f50, %p13;
	st.shared.f32 	[%r12], %f54;
	ld.shared.f32 	%f55, [%r14+52];
	ld.shared.f32 	%f56, [%r16+1664];
	add.f32 	%f57, %f55, %f56;
	setp.gt.f32 	%p14, %f54, %f57;
	selp.f32 	%f58, %f57, %f54, %p14;
	st.shared.f32 	[%r12], %f58;
	ld.shared.f32 	%f59, [%r14+56];
	ld.shared.f32 	%f60, [%r16+1792];
	add.f32 	%f61, %f59, %f60;
	setp.gt.f32 	%p15, %f58, %f61;
	selp.f32 	%f62, %f61, %f58, %p15;
	st.shared.f32 	[%r12], %f62;
	ld.shared.f32 	%f63, [%r14+60];
	ld.shared.f32 	%f64, [%r16+1920];
	add.f32 	%f65, %f63, %f64;
	setp.gt.f32 	%p16, %f62, %f65;
	selp.f32 	%f66, %f65, %f62, %p16;
	st.shared.f32 	[%r12], %f66;
	ld.shared.f32 	%f67, [%r14+64];
	ld.shared.f32 	%f68, [%r16+2048];
	add.f32 	%f69, %f67, %f68;
	setp.gt.f32 	%p17, %f66, %f69;
	selp.f32 	%f70, %f69, %f66, %p17;
	st.shared.f32 	[%r12], %f70;
	ld.shared.f32 	%f71, [%r14+68];
	ld.shared.f32 	%f72, [%r16+2176];
	add.f32 	%f73, %f71, %f72;
	setp.gt.f32 	%p18, %f70, %f73;
	selp.f32 	%f74, %f73, %f70, %p18;
	st.shared.f32 	[%r12], %f74;
	ld.shared.f32 	%f75, [%r14+72];
	ld.shared.f32 	%f76, [%r16+2304];
	add.f32 	%f77, %f75, %f76;
	setp.gt.f32 	%p19, %f74, %f77;
	selp.f32 	%f78, %f77, %f74, %p19;
	st.shared.f32 	[%r12], %f78;
	ld.shared.f32 	%f79, [%r14+76];
	ld.shared.f32 	%f80, [%r16+2432];
	add.f32 	%f81, %f79, %f80;
	setp.gt.f32 	%p20, %f78, %f81;
	selp.f32 	%f82, %f81, %f78, %p20;
	st.shared.f32 	[%r12], %f82;
	ld.shared.f32 	%f83, [%r14+80];
	ld.shared.f32 	%f84, [%r16+2560];
	add.f32 	%f85, %f83, %f84;
	setp.gt.f32 	%p21, %f82, %f85;
	selp.f32 	%f86, %f85, %f82, %p21;
	st.shared.f32 	[%r12], %f86;
	ld.shared.f32 	%f87, [%r14+84];
	ld.shared.f32 	%f88, [%r16+2688];
	add.f32 	%f89, %f87, %f88;
	setp.gt.f32 	%p22, %f86, %f89;
	selp.f32 	%f90, %f89, %f86, %p22;
	st.shared.f32 	[%r12], %f90;
	ld.shared.f32 	%f91, [%r14+88];
	ld.shared.f32 	%f92, [%r16+2816];
	add.f32 	%f93, %f91, %f92;
	setp.gt.f32 	%p23, %f90, %f93;
	selp.f32 	%f94, %f93, %f90, %p23;
	st.shared.f32 	[%r12], %f94;
	ld.shared.f32 	%f95, [%r14+92];
	ld.shared.f32 	%f96, [%r16+2944];
	add.f32 	%f97, %f95, %f96;
	setp.gt.f32 	%p24, %f94, %f97;
	selp.f32 	%f98, %f97, %f94, %p24;
	st.shared.f32 	[%r12], %f98;
	ld.shared.f32 	%f99, [%r14+96];
	ld.shared.f32 	%f100, [%r16+3072];
	add.f32 	%f101, %f99, %f100;
	setp.gt.f32 	%p25, %f98, %f101;
	selp.f32 	%f102, %f101, %f98, %p25;
	st.shared.f32 	[%r12], %f102;
	ld.shared.f32 	%f103, [%r14+100];
	ld.shared.f32 	%f104, [%r16+3200];
	add.f32 	%f105, %f103, %f104;
	setp.gt.f32 	%p26, %f102, %f105;
	selp.f32 	%f106, %f105, %f102, %p26;
	st.shared.f32 	[%r12], %f106;
	ld.shared.f32 	%f107, [%r14+104];
	ld.shared.f32 	%f108, [%r16+3328];
	add.f32 	%f109, %f107, %f108;
	setp.gt.f32 	%p27, %f106, %f109;
	selp.f32 	%f110, %f109, %f106, %p27;
	st.shared.f32 	[%r12], %f110;
	ld.shared.f32 	%f111, [%r14+108];
	ld.shared.f32 	%f112, [%r16+3456];
	add.f32 	%f113, %f111, %f112;
	setp.gt.f32 	%p28, %f110, %f113;
	selp.f32 	%f114, %f113, %f110, %p28;
	st.shared.f32 	[%r12], %f114;
	ld.shared.f32 	%f115, [%r14+112];
	ld.shared.f32 	%f116, [%r16+3584];
	add.f32 	%f117, %f115, %f116;
	setp.gt.f32 	%p29, %f114, %f117;
	selp.f32 	%f118, %f117, %f114, %p29;
	st.shared.f32 	[%r12], %f118;
	ld.shared.f32 	%f119, [%r14+116];
	ld.shared.f32 	%f120, [%r16+3712];
	add.f32 	%f121, %f119, %f120;
	setp.gt.f32 	%p30, %f118, %f121;
	selp.f32 	%f122, %f121, %f118, %p30;
	st.shared.f32 	[%r12], %f122;
	ld.shared.f32 	%f123, [%r14+120];
	ld.shared.f32 	%f124, [%r16+3840];
	add.f32 	%f125, %f123, %f124;
	setp.gt.f32 	%p31, %f122, %f125;
	selp.f32 	%f126, %f125, %f122, %p31;
	st.shared.f32 	[%r12], %f126;
	ld.shared.f32 	%f127, [%r14+124];
	ld.shared.f32 	%f128, [%r16+3968];
	add.f32 	%f129, %f127, %f128;
	setp.gt.f32 	%p32, %f126, %f129;
	selp.f32 	%f130, %f129, %f126, %p32;
	st.shared.f32 	[%r12], %f130;
	bar.sync 	0;
	ld.shared.f32 	%f131, [%r12];
	st.global.f32 	[%rd4], %f131;
	ret;

}
	// .globl	_Z32blocked_floyd_warshall_phase_twoiPf
.visible .entry _Z32blocked_floyd_warshall_phase_twoiPf(
	.param .u32 _Z32blocked_floyd_warshall_phase_twoiPf_param_0,
	.param .u64 .ptr .align 1 _Z32blocked_floyd_warshall_phase_twoiPf_param_1
)
{
	.reg .pred 	%p<66>;
	.reg .b32 	%r<30>;
	.reg .b32 	%f<265>;
	.reg .b64 	%rd<9>;
	// demoted variable
	.shared .align 4 .b8 _ZZ32blocked_floyd_warshall_phase_twoiPfE1A[4096];
	// demoted variable
	.shared .align 4 .b8 _ZZ32blocked_floyd_warshall_phase_twoiPfE1B[4096];
	// demoted variable
	.shared .align 4 .b8 _ZZ32blocked_floyd_warshall_phase_twoiPfE1C[4096];
	ld.param.u32 	%r2, [_Z32blocked_floyd_warshall_phase_twoiPf_param_0];
	ld.param.u64 	%rd1, [_Z32blocked_floyd_warshall_phase_twoiPf_param_1];
	mov.u32 	%r1, %ctaid.x;
	setp.eq.s32 	%p1, %r1, %r2;
	@%p1 bra 	$L__BB3_2;
	cvta.to.global.u64 	%rd2, %rd1;
	mov.u32 	%r3, %tid.y;
	mov.u32 	%r4, %tid.x;
	bar.sync 	0;
	shl.b32 	%r5, %r2, 5;
	add.s32 	%r6, %r5, %r3;
	mul.lo.s32 	%r7, %r6, 10;
	shl.b32 	%r8, %r1, 5;
	add.s32 	%r9, %r8, %r4;
	add.s32 	%r10, %r9, %r7;
	mul.wide.s32 	%rd3, %r10, 4;
	add.s64 	%rd4, %rd2, %rd3;
	ld.global.f32 	%f1, [%rd4];
	shl.b32 	%r11, %r3, 5;
	add.s32 	%r12, %r11, %r4;
	shl.b32 	%r13, %r12, 2;
	mov.u32 	%r14, _ZZ32blocked_floyd_warshall_phase_twoiPfE1C;
	add.s32 	%r15, %r14, %r13;
	st.shared.f32 	[%r15], %f1;
	add.s32 	%r16, %r5, %r4;
	add.s32 	%r17, %r7, %r16;
	mul.wide.s32 	%rd5, %r17, 4;
	add.s64 	%rd6, %rd2, %rd5;
	ld.global.f32 	%f2, [%rd6];
	mov.u32 	%r18, _ZZ32blocked_floyd_warshall_phase_twoiPfE1A;
	add.s32 	%r19, %r18, %r13;
	st.shared.f32 	[%r19], %f2;
	bar.sync 	0;
	ld.shared.f32 	%f3, [%r15];
	shl.b32 	%r20, %r3, 7;
	add.s32 	%r21, %r18, %r20;
	ld.shared.f32 	%f4, [%r21];
	shl.b32 	%r22, %r4, 2;
	add.s32 	%r23, %r14, %r22;
	ld.shared.f32 	%f5, [%r23];
	add.f32 	%f6, %f4, %f5;
	setp.gt.f32 	%p2, %f3, %f6;
	selp.f32 	%f7, %f6, %f3, %p2;
	st.shared.f32 	[%r15], %f7;
	ld.shared.f32 	%f8, [%r21+4];
	ld.shared.f32 	%f9, [%r23+128];
	add.f32 	%f10, %f8, %f9;
	setp.gt.f32 	%p3, %f7, %f10;
	selp.f32 	%f11, %f10, %f7, %p3;
	st.shared.f32 	[%r15], %f11;
	ld.shared.f32 	%f12, [%r21+8];
	ld.shared.f32 	%f13, [%r23+256];
	add.f32 	%f14, %f12, %f13;
	setp.gt.f32 	%p4, %f11, %f14;
	selp.f32 	%f15, %f14, %f11, %p4;
	st.shared.f32 	[%r15], %f15;
	ld.shared.f32 	%f16, [%r21+12];
	ld.shared.f32 	%f17, [%r23+384];
	add.f32 	%f18, %f16, %f17;
	setp.gt.f32 	%p5, %f15, %f18;
	selp.f32 	%f19, %f18, %f15, %p5;
	st.shared.f32 	[%r15], %f19;
	ld.shared.f32 	%f20, [%r21+16];
	ld.shared.f32 	%f21, [%r23+512];
	add.f32 	%f22, %f20, %f21;
	setp.gt.f32 	%p6, %f19, %f22;
	selp.f32 	%f23, %f22, %f19, %p6;
	st.shared.f32 	[%r15], %f23;
	ld.shared.f32 	%f24, [%r21+20];
	ld.shared.f32 	%f25, [%r23+640];
	add.f32 	%f26, %f24, %f25;
	setp.gt.f32 	%p7, %f23, %f26;
	selp.f32 	%f27, %f26, %f23, %p7;
	st.shared.f32 	[%r15], %f27;
	ld.shared.f32 	%f28, [%r21+24];
	ld.shared.f32 	%f29, [%r23+768];
	add.f32 	%f30, %f28, %f29;
	setp.gt.f32 	%p8, %f27, %f30;
	selp.f32 	%f31, %f30, %f27, %p8;
	st.shared.f32 	[%r15], %f31;
	ld.shared.f32 	%f32, [%r21+28];
	ld.shared.f32 	%f33, [%r23+896];
	add.f32 	%f34, %f32, %f33;
	setp.gt.f32 	%p9, %f31, %f34;
	selp.f32 	%f35, %f34, %f31, %p9;
	st.shared.f32 	[%r15], %f35;
	ld.shared.f32 	%f36, [%r21+32];
	ld.shared.f32 	%f37, [%r23+1024];
	add.f32 	%f38, %f36, %f37;
	setp.gt.f32 	%p10, %f35, %f38;
	selp.f32 	%f39, %f38, %f35, %p10;
	st.shared.f32 	[%r15], %f39;
	ld.shared.f32 	%f40, [%r21+36];
	ld.shared.f32 	%f41, [%r23+1152];
	add.f32 	%f42, %f40, %f41;
	setp.gt.f32 	%p11, %f39, %f42;
	selp.f32 	%f43, %f42, %f39, %p11;
	st.shared.f32 	[%r15], %f43;
	ld.shared.f32 	%f44, [%r21+40];
	ld.shared.f32 	%f45, [%r23+1280];
	add.f32 	%f46, %f44, %f45;
	setp.gt.f32 	%p12, %f43, %f46;
	selp.f32 	%f47, %f46, %f43, %p12;
	st.shared.f32 	[%r15], %f47;
	ld.shared.f32 	%f48, [%r21+44];
	ld.shared.f32 	%f49, [%r23+1408];
	add.f32 	%f50, %f48, %f49;
	setp.gt.f32 	%p13, %f47, %f50;
	selp.f32 	%f51, %f50, %f47, %p13;
	st.shared.f32 	[%r15], %f51;
	ld.shared.f32 	%f52, [%r21+48];
	ld.shared.f32 	%f53, [%r23+1536];
	add.f32 	%f54, %f52, %f53;
	setp.gt.f32 	%p14, %f51, %f54;
	selp.f32 	%f55, %f54, %f51, %p14;
	st.shared.f32 	[%r15], %f55;
	ld.shared.f32 	%f56, [%r21+52];
	ld.shared.f32 	%f57, [%r23+1664];
	add.f32 	%f58, %f56, %f57;
	setp.gt.f32 	%p15, %f55, %f58;
	selp.f32 	%f59, %f58, %f55, %p15;
	st.shared.f32 	[%r15], %f59;
	ld.shared.f32 	%f60, [%r21+56];
	ld.shared.f32 	%f61, [%r23+1792];
	add.f32 	%f62, %f60, %f61;
	setp.gt.f32 	%p16, %f59, %f62;
	selp.f32 	%f63, %f62, %f59, %p16;
	st.shared.f32 	[%r15], %f63;
	ld.shared.f32 	%f64, [%r21+60];
	ld.shared.f32 	%f65, [%r23+1920];
	add.f32 	%f66, %f64, %f65;
	setp.gt.f32 	%p17, %f63, %f66;
	selp.f32 	%f67, %f66, %f63, %p17;
	st.shared.f32 	[%r15], %f67;
	ld.shared.f32 	%f68, [%r21+64];
	ld.shared.f32 	%f69, [%r23+2048];
	add.f32 	%f70, %f68, %f69;
	setp.gt.f32 	%p18, %f67, %f70;
	selp.f32 	%f71, %f70, %f67, %p18;
	st.shared.f32 	[%r15], %f71;
	ld.shared.f32 	%f72, [%r21+68];
	ld.shared.f32 	%f73, [%r23+2176];
	add.f32 	%f74, %f72, %f73;
	setp.gt.f32 	%p19, %f71, %f74;
	selp.f32 	%f75, %f74, %f71, %p19;
	st.shared.f32 	[%r15], %f75;
	ld.shared.f32 	%f76, [%r21+72];
	ld.shared.f32 	%f77, [%r23+2304];
	add.f32 	%f78, %f76, %f77;
	setp.gt.f32 	%p20, %f75, %f78;
	selp.f32 	%f79, %f78, %f75, %p20;
	st.shared.f32 	[%r15], %f79;
	ld.shared.f32 	%f80, [%r21+76];
	ld.shared.f32 	%f81, [%r23+2432];
	add.f32 	%f82, %f80, %f81;
	setp.gt.f32 	%p21, %f79, %f82;
	selp.f32 	%f83, %f82, %f79, %p21;
	st.shared.f32 	[%r15], %f83;
	ld.shared.f32 	%f84, [%r21+80];
	ld.shared.f32 	%f85, [%r23+2560];
	add.f32 	%f86, %f84, %f85;
	setp.gt.f32 	%p22, %f83, %f86;
	selp.f32 	%f87, %f86, %f83, %p22;
	st.shared.f32 	[%r15], %f87;
	ld.shared.f32 	%f88, [%r21+84];
	ld.shared.f32 	%f89, [%r23+2688];
	add.f32 	%f90, %f88, %f89;
	setp.gt.f32 	%p23, %f87, %f90;
	selp.f32 	%f91, %f90, %f87, %p23;
	st.shared.f32 	[%r15], %f91;
	ld.shared.f32 	%f92, [%r21+88];
	ld.shared.f32 	%f93, [%r23+2816];
	add.f32 	%f94, %f92, %f93;
	setp.gt.f32 	%p24, %f91, %f94;
	selp.f32 	%f95, %f94, %f91, %p24;
	st.shared.f32 	[%r15], %f95;
	ld.shared.f32 	%f96, [%r21+92];
	ld.shared.f32 	%f97, [%r23+2944];
	add.f32 	%f98, %f96, %f97;
	setp.gt.f32 	%p25, %f95, %f98;
	selp.f32 	%f99, %f98, %f95, %p25;
	st.shared.f32 	[%r15], %f99;
	ld.shared.f32 	%f100, [%r21+96];
	ld.shared.f32 	%f101, [%r23+3072];
	add.f32 	%f102, %f100, %f101;
	setp.gt.f32 	%p26, %f99, %f102;
	selp.f32 	%f103, %f102, %f99, %p26;
	st.shared.f32 	[%r15], %f103;
	ld.shared.f32 	%f104, [%r21+100];
	ld.shared.f32 	%f105, [%r23+3200];
	add.f32 	%f106, %f104, %f105;
	setp.gt.f32 	%p27, %f103, %f106;
	selp.f32 	%f107, %f106, %f103, %p27;
	st.shared.f32 	[%r15], %f107;
	ld.shared.f32 	%f108, [%r21+104];
	ld.shared.f32 	%f109, [%r23+3328];
	add.f32 	%f110, %f108, %f109;
	setp.gt.f32 	%p28, %f107, %f110;
	selp.f32 	%f111, %f110, %f107, %p28;
	st.shared.f32 	[%r15], %f111;
	ld.shared.f32 	%f112, [%r21+108];
	ld.shared.f32 	%f113, [%r23+3456];
	add.f32 	%f114, %f112, %f113;
	setp.gt.f32 	%p29, %f111, %f114;
	selp.f32 	%f115, %f114, %f111, %p29;
	st.shared.f32 	[%r15], %f115;
	ld.shared.f32 	%f116, [%r21+112];
	ld.shared.f32 	%f117, [%r23+3584];
	add.f32 	%f118, %f116, %f117;
	setp.gt.f32 	%p30, %f115, %f118;
	selp.f32 	%f119, %f118, %f115, %p30;
	st.shared.f32 	[%r15], %f119;
	ld.shared.f32 	%f120, [%r21+116];
	ld.shared.f32 	%f121, [%r23+3712];
	add.f32 	%f122, %f120, %f121;
	setp.gt.f32 	%p31, %f119, %f122;
	selp.f32 	%f123, %f122, %f119, %p31;
	st.shared.f32 	[%r15], %f123;
	ld.shared.f32 	%f124, [%r21+120];
	ld.shared.f32 	%f125, [%r23+3840];
	add.f32 	%f126, %f124, %f125;
	setp.gt.f32 	%p32, %f123, %f126;
	selp.f32 	%f127, %f126, %f123, %p32;
	st.shared.f32 	[%r15], %f127;
	ld.shared.f32 	%f128, [%r21+124];
	ld.shared.f32 	%f129, [%r23+3968];
	add.f32 	%f130, %f128, %f129;
	setp.gt.f32 	%p33, %f127, %f130;
	selp.f32 	%f131, %f130, %f127, %p33;
	st.shared.f32 	[%r15], %f131;
	bar.sync 	0;
	ld.shared.f32 	%f132, [%r15];
	st.global.f32 	[%rd4], %f132;
	add.s32 	%r24, %r8, %r3;
	mad.lo.s32 	%r25, %r24, 10, %r16;
	mul.wide.s32 	%rd7, %r25, 4;
	add.s64 	%rd8, %rd2, %rd7;
	ld.global.f32 	%f133, [%rd8];
	st.shared.f32 	[%r15], %f133;
	ld.global.f32 	%f134, [%rd6];
	mov.u32 	%r26, _ZZ32blocked_floyd_warshall_phase_twoiPfE1B;
	add.s32 	%r27, %r26, %r13;
	st.shared.f32 	[%r27], %f134;
	bar.sync 	0;
	ld.shared.f32 	%f135, [%r15];
	add.s32 	%r28, %r14, %r20;
	ld.shared.f32 	%f136, [%r28];
	add.s32 	%r29, %r26, %r22;
	ld.shared.f32 	%f137, [%r29];
	add.f32 	%f138, %f136, %f137;
	setp.gt.f32 	%p34, %f135, %f138;
	selp.f32 	%f139, %f138, %f135, %p34;
	st.shared.f32 	[%r15], %f139;
	ld.shared.f32 	%f140, [%r28+4];
	ld.shared.f32 	%f141, [%r29+128];
	add.f32 	%f142, %f140, %f141;
	setp.gt.f32 	%p35, %f139, %f142;
	selp.f32 	%f143, %f142, %f139, %p35;
	st.shared.f32 	[%r15], %f143;
	ld.shared.f32 	%f144, [%r28+8];
	ld.shared.f32 	%f145, [%r29+256];
	add.f32 	%f146, %f144, %f145;
	setp.gt.f32 	%p36, %f143, %f146;
	selp.f32 	%f147, %f146, %f143, %p36;
	st.shared.f32 	[%r15], %f147;
	ld.shared.f32 	%f148, [%r28+12];
	ld.shared.f32 	%f149, [%r29+384];
	add.f32 	%f150, %f148, %f149;
	setp.gt.f32 	%p37, %f147, %f150;
	selp.f32 	%f151, %f150, %f147, %p37;
	st.shared.f32 	[%r15], %f151;
	ld.shared.f32 	%f152, [%r28+16];
	ld.shared.f32 	%f153, [%r29+512];
	add.f32 	%f154, %f152, %f153;
	setp.gt.f32 	%p38, %f151, %f154;
	selp.f32 	%f155, %f154, %f151, %p38;
	st.shared.f32 	[%r15], %f155;
	ld.shared.f32 	%f156, [%r28+20];
	ld.shared.f32 	%f157, [%r29+640];
	add.f32 	%f158, %f156, %f157;
	setp.gt.f32 	%p39, %f155, %f158;
	selp.f32 	%f159, %f158, %f155, %p39;
	st.shared.f32 	[%r15], %f159;
	ld.shared.f32 	%f160, [%r28+24];
	ld.shared.f32 	%f161, [%r29+768];
	add.f32 	%f162, %f160, %f161;
	setp.gt.f32 	%p40, %f159, %f162;
	selp.f32 	%f163, %f162, %f159, %p40;
	st.shared.f32 	[%r15], %f163;
	ld.shared.f32 	%f164, [%r28+28];
	ld.shared.f32 	%f165, [%r29+896];
	add.f32 	%f166, %f164, %f165;
	setp.gt.f32 	%p41, %f163, %f166;
	selp.f32 	%f167, %f166, %f163, %p41;
	st.shared.f32 	[%r15], %f167;
	ld.shared.f32 	%f168, [%r28+32];
	ld.shared.f32 	%f169, [%r29+1024];
	add.f32 	%f170, %f168, %f169;
	setp.gt.f32 	%p42, %f167, %f170;
	selp.f32 	%f171, %f170, %f167, %p42;
	st.shared.f32 	[%r15], %f171;
	ld.shared.f32 	%f172, [%r28+36];
	ld.shared.f32 	%f173, [%r29+1152];
	add.f32 	%f174, %f172, %f173;
	setp.gt.f32 	%p43, %f171, %f174;
	selp.f32 	%f175, %f174, %f171, %p43;
	st.shared.f32 	[%r15], %f175;
	ld.shared.f32 	%f176, [%r28+40];
	ld.shared.f32 	%f177, [%r29+1280];
	add.f32 	%f178, %f176, %f177;
	setp.gt.f32 	%p44, %f175, %f178;
	selp.f32 	%f179, %f178, %f175, %p44;
	st.shared.f32 	[%r15], %f179;
	ld.shared.f32 	%f180, [%r28+44];
	ld.shared.f32 	%f181, [%r29+1408];
	add.f32 	%f182, %f180, %f181;
	setp.gt.f32 	%p45, %f179, %f182;
	selp.f32 	%f183, %f182, %f179, %p45;
	st.shared.f32 	[%r15], %f183;
	ld.shared.f32 	%f184, [%r28+48];
	ld.shared.f32 	%f185, [%r29+1536];
	add.f32 	%f186, %f184, %f185;
	setp.gt.f32 	%p46, %f183, %f186;
	selp.f32 	%f187, %f186, %f183, %p46;
	st.shared.f32 	[%r15], %f187;
	ld.shared.f32 	%f188, [%r28+52];
	ld.shared.f32 	%f189, [%r29+1664];
	add.f32 	%f190, %f188, %f189;
	setp.gt.f32 	%p47, %f187, %f190;
	selp.f32 	%f191, %f190, %f187, %p47;
	st.shared.f32 	[%r15], %f191;
	ld.shared.f32 	%f192, [%r28+56];
	ld.shared.f32 	%f193, [%r29+1792];
	add.f32 	%f194, %f192, %f193;
	setp.gt.f32 	%p48, %f191, %f194;
	selp.f32 	%f195, %f194, %f191, %p48;
	st.shared.f32 	[%r15], %f195;
	ld.shared.f32 	%f196, [%r28+60];
	ld.shared.f32 	%f197, [%r29+1920];
	add.f32 	%f198, %f196, %f197;
	setp.gt.f32 	%p49, %f195, %f198;
	selp.f32 	%f199, %f198, %f195, %p49;
	st.shared.f32 	[%r15], %f199;
	ld.shared.f32 	%f200, [%r28+64];
	ld.shared.f32 	%f201, [%r29+2048];
	add.f32 	%f202, %f200, %f201;
	setp.gt.f32 	%p50, %f199, %f202;
	selp.f32 	%f203, %f202, %f199, %p50;
	st.shared.f32 	[%r15], %f203;
	ld.shared.f32 	%f204, [%r28+68];
	ld.shared.f32 	%f205, [%r29+2176];
	add.f32 	%f206, %f204, %f205;
	setp.gt.f32 	%p51, %f203, %f206;
	selp.f32 	%f207, %f206, %f203, %p51;
	st.shared.f32 	[%r15], %f207;
	ld.shared.f32 	%f208, [%r28+72];
	ld.shared.f32 	%f209, [%r29+2304];
	add.f32 	%f210, %f208, %f209;
	setp.gt.f32 	%p52, %f207, %f210;
	selp.f32 	%f211, %f210, %f207, %p52;
	st.shared.f32 	[%r15], %f211;
	ld.shared.f32 	%f212, [%r28+76];
	ld.shared.f32 	%f213, [%r29+2432];
	add.f32 	%f214, %f212, %f213;
	setp.gt.f32 	%p53, %f211, %f214;
	selp.f32 	%f215, %f214, %f211, %p53;
	st.shared.f32 	[%r15], %f215;
	ld.shared.f32 	%f216, [%r28+80];
	ld.shared.f32 	%f217, [%r29+2560];
	add.f32 	%f218, %f216, %f217;
	setp.gt.f32 	%p54, %f215, %f218;
	selp.f32 	%f219, %f218, %f215, %p54;
	st.shared.f32 	[%r15], %f219;
	ld.shared.f32 	%f220, [%r28+84];
	ld.shared.f32 	%f221, [%r29+2688];
	add.f32 	%f222, %f220, %f221;
	setp.gt.f32 	%p55, %f219, %f222;
	selp.f32 	%f223, %f222, %f219, %p55;
	st.shared.f32 	[%r15], %f223;
	ld.shared.f32 	%f224, [%r28+88];
	ld.shared.f32 	%f225, [%r29+2816];
	add.f32 	%f226, %f224, %f225;
	setp.gt.f32 	%p56, %f223, %f226;
	selp.f32 	%f227, %f226, %f223, %p56;
	st.shared.f32 	[%r15], %f227;
	ld.shared.f32 	%f228, [%r28+92];
	ld.shared.f32 	%f229, [%r29+2944];
	add.f32 	%f230, %f228, %f229;
	setp.gt.f32 	%p57, %f227, %f230;
	selp.f32 	%f231, %f230, %f227, %p57;
	st.shared.f32 	[%r15], %f231;
	ld.shared.f32 	%f232, [%r28+96];
	ld.shared.f32 	%f233, [%r29+3072];
	add.f32 	%f234, %f232, %f233;
	setp.gt.f32 	%p58, %f231, %f234;
	selp.f32 	%f235, %f234, %f231, %p58;
	st.shared.f32 	[%r15], %f235;
	ld.shared.f32 	%f236, [%r28+100];
	ld.shared.f32 	%f237, [%r29+3200];
	add.f32 	%f238, %f236, %f237;
	setp.gt.f32 	%p59, %f235, %f238;
	selp.f32 	%f239, %f238, %f235, %p59;
	st.shared.f32 	[%r15], %f239;
	ld.shared.f32 	%f240, [%r28+104];
	ld.shared.f32 	%f241, [%r29+3328];
	add.f32 	%f242, %f240, %f241;
	setp.gt.f32 	%p60, %f239, %f242;
	selp.f32 	%f243, %f242, %f239, %p60;
	st.shared.f32 	[%r15], %f243;
	ld.shared.f32 	%f244, [%r28+108];
	ld.shared.f32 	%f245, [%r29+3456];
	add.f32 	%f246, %f244, %f245;
	setp.gt.f32 	%p61, %f243, %f246;
	selp.f32 	%f247, %f246, %f243, %p61;
	st.shared.f32 	[%r15], %f247;
	ld.shared.f32 	%f248, [%r28+112];
	ld.shared.f32 	%f249, [%r29+3584];
	add.f32 	%f250, %f248, %f249;
	setp.gt.f32 	%p62, %f247, %f250;
	selp.f32 	%f251, %f250, %f247, %p62;
	st.shared.f32 	[%r15], %f251;
	ld.shared.f32 	%f252, [%r28+116];
	ld.shared.f32 	%f253, [%r29+3712];
	add.f32 	%f254, %f252, %f253;
	setp.gt.f32 	%p63, %f251, %f254;
	selp.f32 	%f255, %f254, %f251, %p63;
	st.shared.f32 	[%r15], %f255;
	ld.shared.f32 	%f256, [%r28+120];
	ld.shared.f32 	%f257, [%r29+3840];
	add.f32 	%f258, %f256, %f257;
	setp.gt.f32 	%p64, %f255, %f258;
	selp.f32 	%f259, %f258, %f255, %p64;
	st.shared.f32 	[%r15], %f259;
	ld.shared.f32 	%f260, [%r28+124];
	ld.shared.f32 	%f261, [%r29+3968];
	add.f32 	%f262, %f260, %f261;
	setp.gt.f32 	%p65, %f259, %f262;
	selp.f32 	%f263, %f262, %f259, %p65;
	st.shared.f32 	[%r15], %f263;
	bar.sync 	0;
	ld.shared.f32 	%f264, [%r15];
	st.global.f32 	[%rd8], %f264;
$L__BB3_2:
	ret;

}
	// .globl	_Z33blocked_floyd_warshall_phase_treeiPf
.visible .entry _Z33blocked_floyd_warshall_phase_treeiPf(
	.param .u32 _Z33blocked_floyd_warshall_phase_treeiPf_param_0,
	.param .u64 .ptr .align 1 _Z33blocked_floyd_warshall_phase_treeiPf_param_1
)
{
	.reg .pred 	%p<36>;
	.reg .b32 	%r<30>;
	.reg .b32 	%f<134>;
	.reg .b64 	%rd<9>;
	// demoted variable
	.shared .align 4 .b8 _ZZ33blocked_floyd_warshall_phase_treeiPfE1A[4096];
	// demoted variable
	.shared .align 4 .b8 _ZZ33blocked_floyd_warshall_phase_treeiPfE1B[4096];
	// demoted variable
	.shared .align 4 .b8 _ZZ33blocked_floyd_warshall_phase_treeiPfE1C[4096];
	ld.param.u32 	%r3, [_Z33blocked_floyd_warshall_phase_treeiPf_param_0];
	ld.param.u64 	%rd1, [_Z33blocked_floyd_warshall_phase_treeiPf_param_1];
	mov.u32 	%r1, %ctaid.x;
	mov.u32 	%r2, %ctaid.y;
	setp.eq.s32 	%p1, %r1, %r3;
	setp.eq.s32 	%p2, %r2, %r3;
	and.pred  	%p3, %p1, %p2;
	@%p3 bra 	$L__BB4_2;
	cvta.to.global.u64 	%rd2, %rd1;
	mov.u32 	%r4, %tid.y;
	mov.u32 	%r5, %tid.x;
	bar.sync 	0;
	shl.b32 	%r6, %r2, 5;
	add.s32 	%r7, %r6, %r4;
	mul.lo.s32 	%r8, %r7, 10;
	shl.b32 	%r9, %r1, 5;
	add.s32 	%r10, %r9, %r5;
	add.s32 	%r11, %r8, %r10;
	mul.wide.u32 	%rd3, %r11, 4;
	add.s64 	%rd4, %rd2, %rd3;
	ld.global.f32 	%f1, [%rd4];
	shl.b32 	%r12, %r4, 5;
	add.s32 	%r13, %r12, %r5;
	shl.b32 	%r14, %r13, 2;
	mov.u32 	%r15, _ZZ33blocked_floyd_warshall_phase_treeiPfE1C;
	add.s32 	%r16, %r15, %r14;
	st.shared.f32 	[%r16], %f1;
	shl.b32 	%r17, %r3, 5;
	add.s32 	%r18, %r17, %r5;
	add.s32 	%r19, %r18, %r8;
	mul.wide.s32 	%rd5, %r19, 4;
	add.s64 	%rd6, %rd2, %rd5;
	ld.global.f32 	%f2, [%rd6];
	mov.u32 	%r20, _ZZ33blocked_floyd_warshall_phase_treeiPfE1A;
	add.s32 	%r21, %r20, %r14;
	st.shared.f32 	[%r21], %f2;
	add.s32 	%r22, %r17, %r4;
	mad.lo.s32 	%r23, %r22, 10, %r10;
	mul.wide.s32 	%rd7, %r23, 4;
	add.s64 	%rd8, %rd2, %rd7;
	ld.global.f32 	%f3, [%rd8];
	mov.u32 	%r24, _ZZ33blocked_floyd_warshall_phase_treeiPfE1B;
	add.s32 	%r25, %r24, %r14;
	st.shared.f32 	[%r25], %f3;
	bar.sync 	0;
	ld.shared.f32 	%f4, [%r16];
	shl.b32 	%r26, %r4, 7;
	add.s32 	%r27, %r20, %r26;
	ld.shared.f32 	%f5, [%r27];
	shl.b32 	%r28, %r5, 2;
	add.s32 	%r29, %r24, %r28;
	ld.shared.f32 	%f6, [%r29];
	add.f32 	%f7, %f5, %f6;
	setp.gt.f32 	%p4, %f4, %f7;
	selp.f32 	%f8, %f7, %f4, %p4;
	ld.shared.f32 	%f9, [%r27+4];
	ld.shared.f32 	%f10, [%r29+128];
	add.f32 	%f11, %f9, %f10;
	setp.gt.f32 	%p5, %f8, %f11;
	selp.f32 	%f12, %f11, %f8, %p5;
	ld.shared.f32 	%f13, [%r27+8];
	ld.shared.f32 	%f14, [%r29+256];
	add.f32 	%f15, %f13, %f14;
	setp.gt.f32 	%p6, %f12, %f15;
	selp.f32 	%f16, %f15, %f12, %p6;
	ld.shared.f32 	%f17, [%r27+12];
	ld.shared.f32 	%f18, [%r29+384];
	add.f32 	%f19, %f17, %f18;
	setp.gt.f32 	%p7, %f16, %f19;
	selp.f32 	%f20, %f19, %f16, %p7;
	ld.shared.f32 	%f21, [%r27+16];
	ld.shared.f32 	%f22, [%r29+512];
	add.f32 	%f23, %f21, %f22;
	setp.gt.f32 	%p8, %f20, %f23;
	selp.f32 	%f24, %f23, %f20, %p8;
	ld.shared.f32 	%f25, [%r27+20];
	ld.shared.f32 	%f26, [%r29+640];
	add.f32 	%f27, %f25, %f26;
	setp.gt.f32 	%p9, %f24, %f27;
	selp.f32 	%f28, %f27, %f24, %p9;
	ld.shared.f32 	%f29, [%r27+24];
	ld.shared.f32 	%f30, [%r29+768];
	add.f32 	%f31, %f29, %f30;
	setp.gt.f32 	%p10, %f28, %f31;
	selp.f32 	%f32, %f31, %f28, %p10;
	ld.shared.f32 	%f33, [%r27+28];
	ld.shared.f32 	%f34, [%r29+896];
	add.f32 	%f35, %f33, %f34;
	setp.gt.f32 	%p11, %f32, %f35;
	selp.f32 	%f36, %f35, %f32, %p11;
	ld.shared.f32 	%f37, [%r27+32];
	ld.shared.f32 	%f38, [%r29+1024];
	add.f32 	%f39, %f37, %f38;
	setp.gt.f32 	%p12, %f36, %f39;
	selp.f32 	%f40, %f39, %f36, %p12;
	ld.shared.f32 	%f41, [%r27+36];
	ld.shared.f32 	%f42, [%r29+1152];
	add.f32 	%f43, %f41, %f42;
	setp.gt.f32 	%p13, %f40, %f43;
	selp.f32 	%f44, %f43, %f40, %p13;
	ld.shared.f32 	%f45, [%r27+40];
	ld.shared.f32 	%f46, [%r29+1280];
	add.f32 	%f47, %f45, %f46;
	setp.gt.f32 	%p14, %f44, %f47;
	selp.f32 	%f48, %f47, %f44, %p14;
	ld.shared.f32 	%f49, [%r27+44];
	ld.shared.f32 	%f50, [%r29+1408];
	add.f32 	%f51, %f49, %f50;
	setp.gt.f32 	%p15, %f48, %f51;
	selp.f32 	%f52, %f51, %f48, %p15;
	ld.shared.f32 	%f53, [%r27+48];
	ld.shared.f32 	%f54, [%r29+1536];
	add.f32 	%f55, %f53, %f54;
	setp.gt.f32 	%p16, %f52, %f55;
	selp.f32 	%f56, %f55, %f52, %p16;
	ld.shared.f32 	%f57, [%r27+52];
	ld.shared.f32 	%f58, [%r29+1664];
	add.f32 	%f59, %f57, %f58;
	setp.gt.f32 	%p17, %f56, %f59;
	selp.f32 	%f60, %f59, %f56, %p17;
	ld.shared.f32 	%f61, [%r27+56];
	ld.shared.f32 	%f62, [%r29+1792];
	add.f32 	%f63, %f61, %f62;
	setp.gt.f32 	%p18, %f60, %f63;
	selp.f32 	%f64, %f63, %f60, %p18;
	ld.shared.f32 	%f65, [%r27+60];
	ld.shared.f32 	%f66, [%r29+1920];
	add.f32 	%f67, %f65, %f66;
	setp.gt.f32 	%p19, %f64, %f67;
	selp.f32 	%f68, %f67, %f64, %p19;
	ld.shared.f32 	%f69, [%r27+64];
	ld.shared.f32 	%f70, [%r29+2048];
	add.f32 	%f71, %f69, %f70;
	setp.gt.f32 	%p20, %f68, %f71;
	selp.f32 	%f72, %f71, %f68, %p20;
	ld.shared.f32 	%f73, [%r27+68];
	ld.shared.f32 	%f74, [%r29+2176];
	add.f32 	%f75, %f73, %f74;
	setp.gt.f32 	%p21, %f72, %f75;
	selp.f32 	%f76, %f75, %f72, %p21;
	ld.shared.f32 	%f77, [%r27+72];
	ld.shared.f32 	%f78, [%r29+2304];
	add.f32 	%f79, %f77, %f78;
	setp.gt.f32 	%p22, %f76, %f79;
	selp.f32 	%f80, %f79, %f76, %p22;
	ld.shared.f32 	%f81, [%r27+76];
	ld.shared.f32 	%f82, [%r29+2432];
	add.f32 	%f83, %f81, %f82;
	setp.gt.f32 	%p23, %f80, %f83;
	selp.f32 	%f84, %f83, %f80, %p23;
	ld.shared.f32 	%f85, [%r27+80];
	ld.shared.f32 	%f86, [%r29+2560];
	add.f32 	%f87, %f85, %f86;
	setp.gt.f32 	%p24, %f84, %f87;
	selp.f32 	%f88, %f87, %f84, %p24;
	ld.shared.f32 	%f89, [%r27+84];
	ld.shared.f32 	%f90, [%r29+2688];
	add.f32 	%f91, %f89, %f90;
	setp.gt.f32 	%p25, %f88, %f91;
	selp.f32 	%f92, %f91, %f88, %p25;
	ld.shared.f32 	%f93, [%r27+88];
	ld.shared.f32 	%f94, [%r29+2816];
	add.f32 	%f95, %f93, %f94;
	setp.gt.f32 	%p26, %f92, %f95;
	selp.f32 	%f96, %f95, %f92, %p26;
	ld.shared.f32 	%f97, [%r27+92];
	ld.shared.f32 	%f98, [%r29+2944];
	add.f32 	%f99, %f97, %f98;
	setp.gt.f32 	%p27, %f96, %f99;
	selp.f32 	%f100, %f99, %f96, %p27;
	ld.shared.f32 	%f101, [%r27+96];
	ld.shared.f32 	%f102, [%r29+3072];
	add.f32 	%f103, %f101, %f102;
	setp.gt.f32 	%p28, %f100, %f103;
	selp.f32 	%f104, %f103, %f100, %p28;
	ld.shared.f32 	%f105, [%r27+100];
	ld.shared.f32 	%f106, [%r29+3200];
	add.f32 	%f107, %f105, %f106;
	setp.gt.f32 	%p29, %f104, %f107;
	selp.f32 	%f108, %f107, %f104, %p29;
	ld.shared.f32 	%f109, [%r27+104];
	ld.shared.f32 	%f110, [%r29+3328];
	add.f32 	%f111, %f109, %f110;
	setp.gt.f32 	%p30, %f108, %f111;
	selp.f32 	%f112, %f111, %f108, %p30;
	ld.shared.f32 	%f113, [%r27+108];
	ld.shared.f32 	%f114, [%r29+3456];
	add.f32 	%f115, %f113, %f114;
	setp.gt.f32 	%p31, %f112, %f115;
	selp.f32 	%f116, %f115, %f112, %p31;
	ld.shared.f32 	%f117, [%r27+112];
	ld.shared.f32 	%f118, [%r29+3584];
	add.f32 	%f119, %f117, %f118;
	setp.gt.f32 	%p32, %f116, %f119;
	selp.f32 	%f120, %f119, %f116, %p32;
	ld.shared.f32 	%f121, [%r27+116];
	ld.shared.f32 	%f122, [%r29+3712];
	add.f32 	%f123, %f121, %f122;
	setp.gt.f32 	%p33, %f120, %f123;
	selp.f32 	%f124, %f123, %f120, %p33;
	ld.shared.f32 	%f125, [%r27+120];
	ld.shared.f32 	%f126, [%r29+3840];
	add.f32 	%f127, %f125, %f126;
	setp.gt.f32 	%p34, %f124, %f127;
	selp.f32 	%f128, %f127, %f124, %p34;
	ld.shared.f32 	%f129, [%r27+124];
	ld.shared.f32 	%f130, [%r29+3968];
	add.f32 	%f131, %f129, %f130;
	setp.gt.f32 	%p35, %f128, %f131;
	selp.f32 	%f132, %f131, %f128, %p35;
	st.shared.f32 	[%r16], %f132;
	bar.sync 	0;
	ld.shared.f32 	%f133, [%r16];
	st.global.f32 	[%rd4], %f133;
$L__BB4_2:
	ret;

}


// ===== COMPILED SASS (sm_100) =====

	.target	sm_100

	.elftype	@"ET_EXEC"


//--------------------- .note.nv.tkinfo           --------------------------
	.section	.note.nv.tkinfo,"",@"SHT_NOTE"
	.sectionflags	@"SHF_NOTE_NV_TKINFO"
	.tkinfo
        /*0018*/ 	.word	0x00000002
        /*0030*/ 	.string	""
        /*0030*/ 	.string	"ptxas"
        /*0030*/ 	.string	"Cuda compilation tools, release 13.0, V13.0.88"
        /*0030*/ 	.string	"Build cuda_13.0.r13.0/compiler.36424714_0"
        /*0030*/ 	.string	"-arch sm_100 -m 64 "



//--------------------- .note.nv.cuinfo           --------------------------
	.section	.note.nv.cuinfo,"",@"SHT_NOTE"
	.sectionflags	@"SHF_NOTE_NV_CUINFO"
        /*0018*/ 	.short	0x0002
        /*001a*/ 	.short	0x0064
        /*001c*/ 	.short	0x0082
	.zero		2


//--------------------- .nv.info                  --------------------------
	.section	.nv.info,"",@"SHT_CUDA_INFO"
	.align	4


	//----- nvinfo : EIATTR_REGCOUNT
	.align		4
        /*0000*/ 	.byte	0x04, 0x2f
        /*0002*/ 	.short	(.L_1 - .L_0)
	.align		4
.L_0:
        /*0004*/ 	.word	index@(_Z12update_cellsPfS_ii)
        /*0008*/ 	.word	0x0000000e


	//----- nvinfo : EIATTR_FRAME_SIZE
	.align		4
.L_1:
        /*000c*/ 	.byte	0x04, 0x11
        /*000e*/ 	.short	(.L_3 - .L_2)
	.align		4
.L_2:
        /*0010*/ 	.word	index@(_Z12update_cellsPfS_ii)
        /*0014*/ 	.word	0x00000000


	//----- nvinfo : EIATTR_REGCOUNT
	.align		4
.L_3:
        /*0018*/ 	.byte	0x04, 0x2f
        /*001a*/ 	.short	(.L_5 - .L_4)
	.align		4
.L_4:
        /*001c*/ 	.word	index@(_Z18update_cells_tiledPfS_ii)
        /*0020*/ 	.word	0x00000012


	//----- nvinfo : EIATTR_FRAME_SIZE
	.align		4
.L_5:
        /*0024*/ 	.byte	0x04, 0x11
        /*0026*/ 	.short	(.L_7 - .L_6)
	.align		4
.L_6:
        /*0028*/ 	.word	index@(_Z18update_cells_tiledPfS_ii)
        /*002c*/ 	.word	0x00000000


	//----- nvinfo : EIATTR_REGCOUNT
	.align		4
.L_7:
        /*0030*/ 	.byte	0x04, 0x2f
        /*0032*/ 	.short	(.L_9 - .L_8)
	.align		4
.L_8:
        /*0034*/ 	.word	index@(_Z32blocked_floyd_warshall_phase_oneiPf)
        /*0038*/ 	.word	0x0000000e


	//----- nvinfo : EIATTR_FRAME_SIZE
	.align		4
.L_9:
        /*003c*/ 	.byte	0x04, 0x11
        /*003e*/ 	.short	(.L_11 - .L_10)
	.align		4
.L_10:
        /*0040*/ 	.word	index@(_Z32blocked_floyd_warshall_phase_oneiPf)
        /*0044*/ 	.word	0x00000000


	//----- nvinfo : EIATTR_REGCOUNT
	.align		4
.L_11:
        /*0048*/ 	.byte	0x04, 0x2f
        /*004a*/ 	.short	(.L_13 - .L_12)
	.align		4
.L_12:
        /*004c*/ 	.word	index@(_Z32blocked_floyd_warshall_phase_twoiPf)
        /*0050*/ 	.word	0x00000017


	//----- nvinfo : EIATTR_FRAME_SIZE
	.align		4
.L_13:
        /*0054*/ 	.byte	0x04, 0x11
        /*0056*/ 	.short	(.L_15 - .L_14)
	.align		4
.L_14:
        /*0058*/ 	.word	index@(_Z32blocked_floyd_warshall_phase_twoiPf)
        /*005c*/ 	.word	0x00000000


	//----- nvinfo : EIATTR_REGCOUNT
	.align		4
.L_15:
        /*0060*/ 	.byte	0x04, 0x2f
        /*0062*/ 	.short	(.L_17 - .L_16)
	.align		4
.L_16:
        /*0064*/ 	.word	index@(_Z33blocked_floyd_warshall_phase_treeiPf)
        /*0068*/ 	.word	0x0000001a


	//----- nvinfo : EIATTR_FRAME_SIZE
	.align		4
.L_17:
        /*006c*/ 	.byte	0x04, 0x11
        /*006e*/ 	.short	(.L_19 - .L_18)
	.align		4
.L_18:
        /*0070*/ 	.word	index@(_Z33blocked_floyd_warshall_phase_treeiPf)
        /*0074*/ 	.word	0x00000000


	//----- nvinfo : EIATTR_MIN_STACK_SIZE
	.align		4
.L_19:
        /*0078*/ 	.byte	0x04, 0x12
        /*007a*/ 	.short	(.L_21 - .L_20)
	.align		4
.L_20:
        /*007c*/ 	.word	index@(_Z33blocked_floyd_warshall_phase_treeiPf)
        /*0080*/ 	.word	0x00000000


	//----- nvinfo : EIATTR_MIN_STACK_SIZE
	.align		4
.L_21:
        /*0084*/ 	.byte	0x04, 0x12
        /*0086*/ 	.short	(.L_23 - .L_22)
	.align		4
.L_22:
        /*0088*/ 	.word	index@(_Z32blocked_floyd_warshall_phase_twoiPf)
        /*008c*/ 	.word	0x00000000


	//----- nvinfo : EIATTR_MIN_STACK_SIZE
	.align		4
.L_23:
        /*0090*/ 	.byte	0x04, 0x12
        /*0092*/ 	.short	(.L_25 - .L_24)
	.align		4
.L_24:
        /*0094*/ 	.word	index@(_Z32blocked_floyd_warshall_phase_oneiPf)
        /*0098*/ 	.word	0x00000000


	//----- nvinfo : EIATTR_MIN_STACK_SIZE
	.align		4
.L_25:
        /*009c*/ 	.byte	0x04, 0x12
        /*009e*/ 	.short	(.L_27 - .L_26)
	.align		4
.L_26:
        /*00a0*/ 	.word	index@(_Z18update_cells_tiledPfS_ii)
        /*00a4*/ 	.word	0x00000000


	//----- nvinfo : EIATTR_MIN_STACK_SIZE
	.align		4
.L_27:
        /*00a8*/ 	.byte	0x04, 0x12
        /*00aa*/ 	.short	(.L_29 - .L_28)
	.align		4
.L_28:
        /*00ac*/ 	.word	index@(_Z12update_cellsPfS_ii)
        /*00b0*/ 	.word	0x00000000
.L_29:


//--------------------- .nv.compat                --------------------------
	.section	.nv.compat,"",@"SHT_CUDA_COMPAT_INFO"
	.align	4
        /*0000*/ 	.byte	0x02, 0x09, 0x00, 0x00, 0x02, 0x02, 0x01, 0x00, 0x02, 0x05, 0x05, 0x00, 0x03, 0x07, 0x01, 0x01
        /*0010*/ 	.byte	0x02, 0x03, 0x00, 0x00, 0x02, 0x06, 0x01, 0x00, 0x04, 0x0b, 0x08, 0x00, 0x09, 0x00, 0x00, 0x00
        /*0020*/ 	.byte	0x00, 0x00, 0x00, 0x00


//--------------------- .nv.info._Z33blocked_floyd_warshall_phase_treeiPf --------------------------
	.section	.nv.info._Z33blocked_floyd_warshall_phase_treeiPf,"",@"SHT_CUDA_INFO"
	.sectionflags	@""
	.align	4


	//----- nvinfo : EIATTR_CUDA_API_VERSION
	.align		4
        /*0000*/ 	.byte	0x04, 0x37
        /*0002*/ 	.short	(.L_31 - .L_30)
.L_30:
        /*0004*/ 	.word	0x00000082


	//----- nvinfo : EIATTR_KPARAM_INFO
	.align		4
.L_31:
        /*0008*/ 	.byte	0x04, 0x17
        /*000a*/ 	.short	(.L_33 - .L_32)
.L_32:
        /*000c*/ 	.word	0x00000000
        /*0010*/ 	.short	0x0001
        /*0012*/ 	.short	0x0008
        /*0014*/ 	.byte	0x00, 0xf5, 0x21, 0x00


	//----- nvinfo : EIATTR_KPARAM_INFO
	.align		4
.L_33:
        /*0018*/ 	.byte	0x04, 0x17
        /*001a*/ 	.short	(.L_35 - .L_34)
.L_34:
        /*001c*/ 	.word	0x00000000
        /*0020*/ 	.short	0x0000
        /*0022*/ 	.short	0x0000
        /*0024*/ 	.byte	0x00, 0xf0, 0x11, 0x00


	//----- nvinfo : EIATTR_SPARSE_MMA_MASK
	.align		4
.L_35:
        /*0028*/ 	.byte	0x03, 0x50
        /*002a*/ 	.short	0x0000


	//----- nvinfo : EIATTR_MAXREG_COUNT
	.align		4
        /*002c*/ 	.byte	0x03, 0x1b
        /*002e*/ 	.short	0x00ff


	//----- nvinfo : EIATTR_NUM_BARRIERS
	.align		4
        /*0030*/ 	.byte	0x02, 0x4c
        /*0032*/ 	.byte	0x01
	.zero		1


	//----- nvinfo : EIATTR_MERCURY_ISA_VERSION
	.align		4
        /*0034*/ 	.byte	0x03, 0x5f
        /*0036*/ 	.short	0x0101


	//----- nvinfo : EIATTR_VRC_CTA_INIT_COUNT
	.align		4
        /*0038*/ 	.byte	0x02, 0x4a
	.zero		1
	.zero		1


	//----- nvinfo : EIATTR_EXIT_INSTR_OFFSETS
	.align		4
        /*003c*/ 	.byte	0x04, 0x1c
        /*003e*/ 	.short	(.L_37 - .L_36)


	//   ....[0]....
.L_36:
        /*0040*/ 	.word	0x00000070


	//   ....[1]....
        /*0044*/ 	.word	0x00000b70


	//----- nvinfo : EIATTR_CBANK_PARAM_SIZE
	.align		4
.L_37:
        /*0048*/ 	.byte	0x03, 0x19
        /*004a*/ 	.short	0x0010


	//----- nvinfo : EIATTR_PARAM_CBANK
	.align		4
        /*004c*/ 	.byte	0x04, 0x0a
        /*004e*/ 	.short	(.L_39 - .L_38)
	.align		4
.L_38:
        /*0050*/ 	.word	index@(.nv.constant0._Z33blocked_floyd_warshall_phase_treeiPf)
        /*0054*/ 	.short	0x0380
        /*0056*/ 	.short	0x0010


	//----- nvinfo : EIATTR_SW_WAR
	.align		4
.L_39:
        /*0058*/ 	.byte	0x04, 0x36
        /*005a*/ 	.short	(.L_41 - .L_40)
.L_40:
        /*005c*/ 	.word	0x00000008
.L_41:


//--------------------- .nv.info._Z32blocked_floyd_warshall_phase_twoiPf --------------------------
	.section	.nv.info._Z32blocked_floyd_warshall_phase_twoiPf,"",@"SHT_CUDA_INFO"
	.sectionflags	@""
	.align	4


	//----- nvinfo : EIATTR_CUDA_API_VERSION
	.align		4
        /*0000*/ 	.byte	0x04, 0x37
        /*0002*/ 	.short	(.L_43 - .L_42)
.L_42:
        /*0004*/ 	.word	0x00000082


	//----- nvinfo : EIATTR_KPARAM_INFO
	.align		4
.L_43:
        /*0008*/ 	.byte	0x04, 0x17
        /*000a*/ 	.short	(.L_45 - .L_44)
.L_44:
        /*000c*/ 	.word	0x00000000
        /*0010*/ 	.short	0x0001
        /*0012*/ 	.short	0x0008
        /*0014*/ 	.byte	0x00, 0xf5, 0x21, 0x00


	//----- nvinfo : EIATTR_KPARAM_INFO
	.align		4
.L_45:
        /*0018*/ 	.byte	0x04, 0x17
        /*001a*/ 	.short	(.L_47 - .L_46)
.L_46:
        /*001c*/ 	.word	0x00000000
        /*0020*/ 	.short	0x0000
        /*0022*/ 	.short	0x0000
        /*0024*/ 	.byte	0x00, 0xf0, 0x11, 0x00


	//----- nvinfo : EIATTR_SPARSE_MMA_MASK
	.align		4
.L_47:
        /*0028*/ 	.byte	0x03, 0x50
        /*002a*/ 	.short	0x0000


	//----- nvinfo : EIATTR_MAXREG_COUNT
	.align		4
        /*002c*/ 	.byte	0x03, 0x1b
        /*002e*/ 	.short	0x00ff


	//----- nvinfo : EIATTR_NUM_BARRIERS
	.align		4
        /*0030*/ 	.byte	0x02, 0x4c
        /*0032*/ 	.byte	0x01
	.zero		1


	//----- nvinfo : EIATTR_MERCURY_ISA_VERSION
	.align		4
        /*0034*/ 	.byte	0x03, 0x5f
        /*0036*/ 	.short	0x0101


	//----- nvinfo : EIATTR_VRC_CTA_INIT_COUNT
	.align		4
        /*0038*/ 	.byte	0x02, 0x4a
	.zero		1
	.zero		1


	//----- nvinfo : EIATTR_EXIT_INSTR_OFFSETS
	.align		4
        /*003c*/ 	.byte	0x04, 0x1c
        /*003e*/ 	.short	(.L_49 - .L_48)


	//   ....[0]....
.L_48:
        /*0040*/ 	.word	0x00000040


	//   ....[1]....
        /*0044*/ 	.word	0x00001b50


	//----- nvinfo : EIATTR_CBANK_PARAM_SIZE
	.align		4
.L_49:
        /*0048*/ 	.byte	0x03, 0x19
        /*004a*/ 	.short	0x0010


	//----- nvinfo : EIATTR_PARAM_CBANK
	.align		4
        /*004c*/ 	.byte	0x04, 0x0a
        /*004e*/ 	.short	(.L_51 - .L_50)
	.align		4
.L_50:
        /*0050*/ 	.word	index@(.nv.constant0._Z32blocked_floyd_warshall_phase_twoiPf)
        /*0054*/ 	.short	0x0380
        /*0056*/ 	.short	0x0010


	//----- nvinfo : EIATTR_SW_WAR
	.align		4
.L_51:
        /*0058*/ 	.byte	0x04, 0x36
        /*005a*/ 	.short	(.L_53 - .L_52)
.L_52:
        /*005c*/ 	.word	0x00000008
.L_53:


//--------------------- .nv.info._Z32blocked_floyd_warshall_phase_oneiPf --------------------------
	.section	.nv.info._Z32blocked_floyd_warshall_phase_oneiPf,"",@"SHT_CUDA_INFO"
	.sectionflags	@""
	.align	4


	//----- nvinfo : EIATTR_CUDA_API_VERSION
	.align		4
        /*0000*/ 	.byte	0x04, 0x37
        /*0002*/ 	.short	(.L_55 - .L_54)
.L_54:
        /*0004*/ 	.word	0x00000082


	//----- nvinfo : EIATTR_KPARAM_INFO
	.align		4
.L_55:
        /*0008*/ 	.byte	0x04, 0x17
        /*000a*/ 	.short	(.L_57 - .L_56)
.L_56:
        /*000c*/ 	.word	0x00000000
        /*0010*/ 	.short	0x0001
        /*0012*/ 	.short	0x0008
        /*0014*/ 	.byte	0x00, 0xf5, 0x21, 0x00


	//----- nvinfo : EIATTR_KPARAM_INFO
	.align		4
.L_57:
        /*0018*/ 	.byte	0x04, 0x17
        /*001a*/ 	.short	(.L_59 - .L_58)
.L_58:
        /*001c*/ 	.word	0x00000000
        /*0020*/ 	.short	0x0000
        /*0022*/ 	.short	0x0000
        /*0024*/ 	.byte	0x00, 0xf0, 0x11, 0x00


	//----- nvinfo : EIATTR_SPARSE_MMA_MASK
	.align		4
.L_59:
        /*0028*/ 	.byte	0x03, 0x50
        /*002a*/ 	.short	0x0000


	//----- nvinfo : EIATTR_MAXREG_COUNT
	.align		4
        /*002c*/ 	.byte	0x03, 0x1b
        /*002e*/ 	.short	0x00ff


	//----- nvinfo : EIATTR_NUM_BARRIERS
	.align		4
        /*0030*/ 	.byte	0x02, 0x4c
        /*0032*/ 	.byte	0x01
	.zero		1


	//----- nvinfo : EIATTR_MERCURY_ISA_VERSION
	.align		4
        /*0034*/ 	.byte	0x03, 0x5f
        /*0036*/ 	.short	0x0101


	//----- nvinfo : EIATTR_VRC_CTA_INIT_COUNT
	.align		4
        /*0038*/ 	.byte	0x02, 0x4a
	.zero		1
	.zero		1


	//----- nvinfo : EIATTR_EXIT_INSTR_OFFSETS
	.align		4
        /*003c*/ 	.byte	0x04, 0x1c
        /*003e*/ 	.short	(.L_61 - .L_60)


	//   ....[0]....
.L_60:
        /*0040*/ 	.word	0x00000d90


	//----- nvinfo : EIATTR_CBANK_PARAM_SIZE
	.align		4
.L_61:
        /*0044*/ 	.byte	0x03, 0x19
        /*0046*/ 	.short	0x0010


	//----- nvinfo : EIATTR_PARAM_CBANK
	.align		4
        /*0048*/ 	.byte	0x04, 0x0a
        /*004a*/ 	.short	(.L_63 - .L_62)
	.align		4
.L_62:
        /*004c*/ 	.word	index@(.nv.constant0._Z32blocked_floyd_warshall_phase_oneiPf)
        /*0050*/ 	.short	0x0380
        /*0052*/ 	.short	0x0010


	//----- nvinfo : EIATTR_SW_WAR
	.align		4
.L_63:
        /*0054*/ 	.byte	0x04, 0x36
        /*0056*/ 	.short	(.L_65 - .L_64)
.L_64:
        /*0058*/ 	.word	0x00000008
.L_65:


//--------------------- .nv.info._Z18update_cells_tiledPfS_ii --------------------------
	.section	.nv.info._Z18update_cells_tiledPfS_ii,"",@"SHT_CUDA_INFO"
	.sectionflags	@""
	.align	4


	//----- nvinfo : EIATTR_CUDA_API_VERSION
	.align		4
        /*0000*/ 	.byte	0x04, 0x37
        /*0002*/ 	.short	(.L_67 - .L_66)
.L_66:
        /*0004*/ 	.word	0x00000082


	//----- nvinfo : EIATTR_KPARAM_INFO
	.align		4
.L_67:
        /*0008*/ 	.byte	0x04, 0x17
        /*000a*/ 	.short	(.L_69 - .L_68)
.L_68:
        /*000c*/ 	.word	0x00000000
        /*0010*/ 	.short	0x0003
        /*0012*/ 	.short	0x0014
        /*0014*/ 	.byte	0x00, 0xf0, 0x11, 0x00


	//----- nvinfo : EIATTR_KPARAM_INFO
	.align		4
.L_69:
        /*0018*/ 	.byte	0x04, 0x17
        /*001a*/ 	.short	(.L_71 - .L_70)
.L_70:
        /*001c*/ 	.word	0x00000000
        /*0020*/ 	.short	0x0002
        /*0022*/ 	.short	0x0010
        /*0024*/ 	.byte	0x00, 0xf0, 0x11, 0x00


	//----- nvinfo : EIATTR_KPARAM_INFO
	.align		4
.L_71:
        /*0028*/ 	.byte	0x04, 0x17
        /*002a*/ 	.short	(.L_73 - .L_72)
.L_72:
        /*002c*/ 	.word	0x00000000
        /*0030*/ 	.short	0x0001
        /*0032*/ 	.short	0x0008
        /*0034*/ 	.byte	0x00, 0xf5, 0x21, 0x00


	//----- nvinfo : EIATTR_KPARAM_INFO
	.align		4
.L_73:
        /*0038*/ 	.byte	0x04, 0x17
        /*003a*/ 	.short	(.L_75 - .L_74)
.L_74:
        /*003c*/ 	.word	0x00000000
        /*0040*/ 	.short	0x0000
        /*0042*/ 	.short	0x0000
        /*0044*/ 	.byte	0x00, 0xf5, 0x21, 0x00


	//----- nvinfo : EIATTR_SPARSE_MMA_MASK
	.align		4
.L_75:
        /*0048*/ 	.byte	0x03, 0x50
        /*004a*/ 	.short	0x0000


	//----- nvinfo : EIATTR_MAXREG_COUNT
	.align		4
        /*004c*/ 	.byte	0x03, 0x1b
        /*004e*/ 	.short	0x00ff


	//----- nvinfo : EIATTR_NUM_BARRIERS
	.align		4
        /*0050*/ 	.byte	0x02, 0x4c
        /*0052*/ 	.byte	0x01
	.zero		1


	//----- nvinfo : EIATTR_MERCURY_ISA_VERSION
	.align		4
        /*0054*/ 	.byte	0x03, 0x5f
        /*0056*/ 	.short	0x0101


	//----- nvinfo : EIATTR_VRC_CTA_INIT_COUNT
	.align		4
        /*0058*/ 	.byte	0x02, 0x4a
	.zero		1
	.zero		1


	//----- nvinfo : EIATTR_EXIT_INSTR_OFFSETS
	.align		4
        /*005c*/ 	.byte	0x04, 0x1c
        /*005e*/ 	.short	(.L_77 - .L_76)


	//   ....[0]....
.L_76:
        /*0060*/ 	.word	0x00000240


	//   ....[1]....
        /*0064*/ 	.word	0x00000300


	//----- nvinfo : EIATTR_CBANK_PARAM_SIZE
	.align		4
.L_77:
        /*0068*/ 	.byte	0x03, 0x19
        /*006a*/ 	.short	0x0018


	//----- nvinfo : EIATTR_PARAM_CBANK
	.align		4
        /*006c*/ 	.byte	0x04, 0x0a
        /*006e*/ 	.short	(.L_79 - .L_78)
	.align		4
.L_78:
        /*0070*/ 	.word	index@(.nv.constant0._Z18update_cells_tiledPfS_ii)
        /*0074*/ 	.short	0x0380
        /*0076*/ 	.short	0x0018


	//----- nvinfo : EIATTR_SW_WAR
	.align		4
.L_79:
        /*0078*/ 	.byte	0x04, 0x36
        /*007a*/ 	.short	(.L_81 - .L_80)
.L_80:
        /*007c*/ 	.word	0x00000008
.L_81:


//--------------------- .nv.info._Z12update_cellsPfS_ii --------------------------
	.section	.nv.info._Z12update_cellsPfS_ii,"",@"SHT_CUDA_INFO"
	.sectionflags	@""
	.align	4


	//----- nvinfo : EIATTR_CUDA_API_VERSION
	.align		4
        /*0000*/ 	.byte	0x04, 0x37
        /*0002*/ 	.short	(.L_83 - .L_82)
.L_82:
        /*0004*/ 	.word	0x00000082


	//----- nvinfo : EIATTR_KPARAM_INFO
	.align		4
.L_83:
        /*0008*/ 	.byte	0x04, 0x17
        /*000a*/ 	.short	(.L_85 - .L_84)
.L_84:
        /*000c*/ 	.word	0x00000000
        /*0010*/ 	.short	0x0003
        /*0012*/ 	.short	0x0014
        /*0014*/ 	.byte	0x00, 0xf0, 0x11, 0x00


	//----- nvinfo : EIATTR_KPARAM_INFO
	.align		4
.L_85:
        /*0018*/ 	.byte	0x04, 0x17
        /*001a*/ 	.short	(.L_87 - .L_86)
.L_86:
        /*001c*/ 	.word	0x00000000
        /*0020*/ 	.short	0x0002
        /*0022*/ 	.short	0x0010
        /*0024*/ 	.byte	0x00, 0xf0, 0x11, 0x00


	//----- nvinfo : EIATTR_KPARAM_INFO
	.align		4
.L_87:
        /*0028*/ 	.byte	0x04, 0x17
        /*002a*/ 	.short	(.L_89 - .L_88)
.L_88:
        /*002c*/ 	.word	0x00000000
        /*0030*/ 	.short	0x0001
        /*0032*/ 	.short	0x0008
        /*0034*/ 	.byte	0x00, 0xf5, 0x21, 0x00


	//----- nvinfo : EIATTR_KPARAM_INFO
	.align		4
.L_89:
        /*0038*/ 	.byte	0x04, 0x17
        /*003a*/ 	.short	(.L_91 - .L_90)
.L_90:
        /*003c*/ 	.word	0x00000000
        /*0040*/ 	.short	0x0000
        /*0042*/ 	.short	0x0000
        /*0044*/ 	.byte	0x00, 0xf5, 0x21, 0x00


	//----- nvinfo : EIATTR_SPARSE_MMA_MASK
	.align		4
.L_91:
        /*0048*/ 	.byte	0x03, 0x50
        /*004a*/ 	.short	0x0000


	//----- nvinfo : EIATTR_MAXREG_COUNT
	.align		4
        /*004c*/ 	.byte	0x03, 0x1b
        /*004e*/ 	.short	0x00ff


	//----- nvinfo : EIATTR_MERCURY_ISA_VERSION
	.align		4
        /*0050*/ 	.byte	0x03, 0x5f
        /*0052*/ 	.short	0x0101


	//----- nvinfo : EIATTR_VRC_CTA_INIT_COUNT
	.align		4
        /*0054*/ 	.byte	0x02, 0x4a
	.zero		1
	.zero		1


	//----- nvinfo : EIATTR_EXIT_INSTR_OFFSETS
	.align		4
        /*0058*/ 	.byte	0x04, 0x1c
        /*005a*/ 	.short	(.L_93 - .L_92)


	//   ....[0]....
.L_92:
        /*005c*/ 	.word	0x000000c0


	//   ....[1]....
        /*0060*/ 	.word	0x000001e0


	//----- nvinfo : EIATTR_CBANK_PARAM_SIZE
	.align		4
.L_93:
        /*0064*/ 	.byte	0x03, 0x19
        /*0066*/ 	.short	0x0018


	//----- nvinfo : EIATTR_PARAM_CBANK
	.align		4
        /*0068*/ 	.byte	0x04, 0x0a
        /*006a*/ 	.short	(.L_95 - .L_94)
	.align		4
.L_94:
        /*006c*/ 	.word	index@(.nv.constant0._Z12update_cellsPfS_ii)
        /*0070*/ 	.short	0x0380
        /*0072*/ 	.short	0x0018


	//----- nvinfo : EIATTR_SW_WAR
	.align		4
.L_95:
        /*0074*/ 	.byte	0x04, 0x36
        /*0076*/ 	.short	(.L_97 - .L_96)
.L_96:
        /*0078*/ 	.word	0x00000008
.L_97:


//--------------------- .nv.callgraph             --------------------------
	.section	.nv.callgraph,"",@"SHT_CUDA_CALLGRAPH"
	.align	4
	.sectionentsize	8
	.align		4
        /*0000*/ 	.word	0x00000000
	.align		4
        /*0004*/ 	.word	0xffffffff
	.align		4
        /*0008*/ 	.word	0x00000000
	.align		4
        /*000c*/ 	.word	0xfffffffe
	.align		4
        /*0010*/ 	.word	0x00000000
	.align		4
        /*0014*/ 	.word	0xfffffffd
	.align		4
        /*0018*/ 	.word	0x00000000
	.align		4
        /*001c*/ 	.word	0xfffffffc


//--------------------- .text._Z33blocked_floyd_warshall_phase_treeiPf --------------------------
	.section	.text._Z33blocked_floyd_warshall_phase_treeiPf,"ax",@progbits
	.align	128
        .global         _Z33blocked_floyd_warshall_phase_treeiPf
        .type           _Z33blocked_floyd_warshall_phase_treeiPf,@function
        .size           _Z33blocked_floyd_warshall_phase_treeiPf,(.L_x_5 - _Z33blocked_floyd_warshall_phase_treeiPf)
        .other          _Z33blocked_floyd_warshall_phase_treeiPf,@"STO_CUDA_ENTRY STV_DEFAULT"
_Z33blocked_floyd_warshall_phase_treeiPf:
.text._Z33blocked_floyd_warshall_phase_treeiPf:
[----:B------:R-:W-:Y:S01]  /*0000*/  LDC R1, c[0x0][0x37c] ;  /* 0x0000df00ff017b82 */ /* 0x000fe20000000800 */
[----:B------:R-:W0:Y:S07]  /*0010*/  S2R R0, SR_CTAID.Y ;  /* 0x0000000000007919 */ /* 0x000e2e0000002600 */
[----:B------:R-:W0:Y:S01]  /*0020*/  LDC R2, c[0x0][0x380] ;  /* 0x0000e000ff027b82 */ /* 0x000e220000000800 */
[----:B------:R-:W1:Y:S01]  /*0030*/  LDCU.64 UR8, c[0x0][0x358] ;  /* 0x00006b00ff0877ac */ /* 0x000e620008000a00 */
[----:B------:R-:W2:Y:S01]  /*0040*/  S2R R3, SR_CTAID.X ;  /* 0x0000000000037919 */ /* 0x000ea20000002500 */
[----:B0-----:R-:W-:-:S02]  /*0050*/  ISETP.NE.AND P0, PT, R0, R2, PT ;  /* 0x000000020000720c */ /* 0x001fc40003f05270 */
[----:B--2---:R-:W-:-:S13]  /*0060*/  ISETP.EQ.AND P1, PT, R3, R2, PT ;  /* 0x000000020300720c */ /* 0x004fda0003f22270 */
[----:B-1----:R-:W-:Y:S05]  /*0070*/  @!P0 EXIT P1 ;  /* 0x000000000000894d */ /* 0x002fea0000800000 */
[----:B------:R-:W0:Y:S01]  /*0080*/  S2R R17, SR_TID.Y ;  /* 0x0000000000117919 */ /* 0x000e220000002200 */
[----:B------:R-:W1:Y:S01]  /*0090*/  LDC.64 R4, c[0x0][0x388] ;  /* 0x0000e200ff047b82 */ /* 0x000e620000000a00 */
[----:B------:R-:W2:Y:S01]  /*00a0*/  S2R R16, SR_TID.X ;  /* 0x0000000000107919 */ /* 0x000ea20000002100 */
[--C-:B0-----:R-:W-:Y:S02]  /*00b0*/  IMAD R0, R0, 0x20, R17.reuse ;  /* 0x0000002000007824 */ /* 0x101fe400078e0211 */
[--C-:B--2---:R-:W-:Y:S02]  /*00c0*/  IMAD R3, R3, 0x20, R16.reuse ;  /* 0x0000002003037824 */ /* 0x104fe400078e0210 */
[C---:B------:R-:W-:Y:S02]  /*00d0*/  IMAD R9, R2.reuse, 0x20, R16 ;  /* 0x0000002002097824 */ /* 0x040fe400078e0210 */
[----:B------:R-:W-:Y:S02]  /*00e0*/  IMAD R2, R2, 0x20, R17 ;  /* 0x0000002002027824 */ /* 0x000fe400078e0211 */
[----:B------:R-:W-:-:S02]  /*00f0*/  IMAD R7, R0, 0xa, R3 ;  /* 0x0000000a00077824 */ /* 0x000fc400078e0203 */
[----:B------:R-:W-:Y:S02]  /*0100*/  IMAD R9, R0, 0xa, R9 ;  /* 0x0000000a00097824 */ /* 0x000fe400078e0209 */
[----:B------:R-:W-:Y:S02]  /*0110*/  IMAD R11, R2, 0xa, R3 ;  /* 0x0000000a020b7824 */ /* 0x000fe400078e0203 */
[--C-:B-1----:R-:W-:Y:S01]  /*0120*/  IMAD.WIDE.U32 R2, R7, 0x4, R4.reuse ;  /* 0x0000000407027825 */ /* 0x102fe200078e0004 */
[----:B------:R-:W-:Y:S03]  /*0130*/  BAR.SYNC.DEFER_BLOCKING 0x0 ;  /* 0x0000000000007b1d */ /* 0x000fe60000010000 */
[----:B------:R-:W-:-:S04]  /*0140*/  IMAD.WIDE R6, R9, 0x4, R4 ;  /* 0x0000000409067825 */ /* 0x000fc800078e0204 */
[----:B------:R-:W-:Y:S01]  /*0150*/  IMAD.WIDE R4, R11, 0x4, R4 ;  /* 0x000000040b047825 */ /* 0x000fe200078e0204 */
[----:B------:R-:W2:Y:S04]  /*0160*/  LDG.E R13, desc[UR8][R2.64] ;  /* 0x00000008020d7981 */ /* 0x000ea8000c1e1900 */
[----:B------:R-:W3:Y:S04]  /*0170*/  LDG.E R12, desc[UR8][R6.64] ;  /* 0x00000008060c7981 */ /* 0x000ee8000c1e1900 */
[----:B------:R-:W4:Y:S01]  /*0180*/  LDG.E R14, desc[UR8][R4.64] ;  /* 0x00000008040e7981 */ /* 0x000f22000c1e1900 */
[----:B------:R-:W0:Y:S01]  /*0190*/  S2UR UR7, SR_CgaCtaId ;  /* 0x00000000000779c3 */ /* 0x000e220000008800 */
[----:B------:R-:W-:Y:S01]  /*01a0*/  UMOV UR4, 0x400 ;  /* 0x0000040000047882 */ /* 0x000fe20000000000 */
[----:B------:R-:W-:Y:S01]  /*01b0*/  IMAD R8, R17, 0x20, R16 ;  /* 0x0000002011087824 */ /* 0x000fe200078e0210 */
[----:B------:R-:W-:-:S02]  /*01c0*/  UIADD3 UR5, UPT, UPT, UR4, 0x2000, URZ ;  /* 0x0000200004057890 */ /* 0x000fc4000fffe0ff */
[----:B------:R-:W-:Y:S02]  /*01d0*/  UIADD3 UR6, UPT, UPT, UR4, 0x1000, URZ ;  /* 0x0000100004067890 */ /* 0x000fe4000fffe0ff */
[----:B0-----:R-:W-:Y:S02]  /*01e0*/  ULEA UR5, UR7, UR5, 0x18 ;  /* 0x0000000507057291 */ /* 0x001fe4000f8ec0ff */
[----:B------:R-:W-:Y:S02]  /*01f0*/  ULEA UR4, UR7, UR4, 0x18 ;  /* 0x0000000407047291 */ /* 0x000fe4000f8ec0ff */
[----:B------:R-:W-:Y:S02]  /*0200*/  ULEA UR6, UR7, UR6, 0x18 ;  /* 0x0000000607067291 */ /* 0x000fe4000f8ec0ff */
[C---:B------:R-:W-:Y:S02]  /*0210*/  LEA R0, R8.reuse, UR5, 0x2 ;  /* 0x0000000508007c11 */ /* 0x040fe4000f8e10ff */
[----:B------:R-:W-:-:S02]  /*0220*/  LEA R15, R8, UR4, 0x2 ;  /* 0x00000004080f7c11 */ /* 0x000fc4000f8e10ff */
[----:B------:R-:W-:Y:S02]  /*0230*/  LEA R19, R8, UR6, 0x2 ;  /* 0x0000000608137c11 */ /* 0x000fe4000f8e10ff */
[----:B------:R-:W-:Y:S02]  /*0240*/  LEA R16, R16, UR6, 0x2 ;  /* 0x0000000610107c11 */ /* 0x000fe4000f8e10ff */
[----:B------:R-:W-:Y:S01]  /*0250*/  LEA R17, R17, UR4, 0x7 ;  /* 0x0000000411117c11 */ /* 0x000fe2000f8e38ff */
[----:B--2---:R-:W-:Y:S04]  /*0260*/  STS [R0], R13 ;  /* 0x0000000d00007388 */ /* 0x004fe80000000800 */
[----:B---3--:R-:W-:Y:S04]  /*0270*/  STS [R15], R12 ;  /* 0x0000000c0f007388 */ /* 0x008fe80000000800 */
[----:B----4-:R-:W-:Y:S01]  /*0280*/  STS [R19], R14 ;  /* 0x0000000e13007388 */ /* 0x010fe20000000800 */
[----:B------:R-:W-:Y:S06]  /*0290*/  BAR.SYNC.DEFER_BLOCKING 0x0 ;  /* 0x0000000000007b1d */ /* 0x000fec0000010000 */
[----:B------:R-:W-:Y:S04]  /*02a0*/  LDS R21, [R16] ;  /* 0x0000000010157984 */ /* 0x000fe80000000800 */
[----:B------:R-:W0:Y:S04]  /*02b0*/  LDS.128 R8, [R17] ;  /* 0x0000000011087984 */ /* 0x000e280000000c00 */
[----:B------:R-:W1:Y:S04]  /*02c0*/  LDS R18, [R0] ;  /* 0x0000000000127984 */ /* 0x000e680000000800 */
[----:B------:R-:W2:Y:S04]  /*02d0*/  LDS R20, [R16+0x80] ;  /* 0x0000800010147984 */ /* 0x000ea80000000800 */
[----:B------:R-:W3:Y:S04]  /*02e0*/  LDS R23, [R16+0x100] ;  /* 0x0001000010177984 */ /* 0x000ee80000000800 */
[----:B------:R-:W4:Y:S04]  /*02f0*/  LDS R22, [R16+0x180] ;  /* 0x0001800010167984 */ /* 0x000f280000000800 */
[----:B------:R-:W-:Y:S04]  /*0300*/  LDS R13, [R16+0x200] ;  /* 0x00020000100d7984 */ /* 0x000fe80000000800 */
[----:B------:R-:W5:Y:S04]  /*0310*/  LDS.128 R4, [R17+0x10] ;  /* 0x0000100011047984 */ /* 0x000f680000000c00 */
[----:B------:R-:W5:Y:S04]  /*0320*/  LDS R12, [R16+0x280] ;  /* 0x00028000100c7984 */ /* 0x000f680000000800 */
[----:B------:R-:W5:Y:S04]  /*0330*/  LDS R15, [R16+0x300] ;  /* 0x00030000100f7984 */ /* 0x000f680000000800 */
[----:B------:R-:W-:Y:S01]  /*0340*/  LDS R19, [R16+0x400] ;  /* 0x0004000010137984 */ /* 0x000fe20000000800 */
[----:B0-----:R-:W-:-:S05]  /*0350*/  FADD R21, R8, R21 ;  /* 0x0000001508157221 */ /* 0x001fca0000000000 */
[----:B-1----:R-:W-:Y:S01]  /*0360*/  FSETP.GT.AND P0, PT, R18, R21, PT ;  /* 0x000000151200720b */ /* 0x002fe20003f04000 */
[----:B--2---:R-:W-:-:S03]  /*0370*/  FADD R20, R20, R9 ;  /* 0x0000000914147221 */ /* 0x004fc60000000000 */
[----:B------:R-:W-:Y:S02]  /*0380*/  FSEL R21, R21, R18, P0 ;  /* 0x0000001215157208 */ /* 0x000fe40000000000 */
[----:B------:R-:W0:Y:S01]  /*0390*/  LDS R18, [R16+0x380] ;  /* 0x0003800010127984 */ /* 0x000e220000000800 */
[----:B---3--:R-:W-:Y:S01]  /*03a0*/  FADD R23, R23, R10 ;  /* 0x0000000a17177221 */ /* 0x008fe20000000000 */
[----:B------:R-:W-:-:S04]  /*03b0*/  FSETP.GT.AND P0, PT, R21, R20, PT ;  /* 0x000000141500720b */ /* 0x000fc80003f04000 */
[----:B------:R-:W-:Y:S01]  /*03c0*/  FSEL R20, R20, R21, P0 ;  /* 0x0000001514147208 */ /* 0x000fe20000000000 */
[----:B----4-:R-:W-:Y:S02]  /*03d0*/  FADD R21, R22, R11 ;  /* 0x0000000b16157221 */ /* 0x010fe40000000000 */
[----:B------:R-:W1:Y:S01]  /*03e0*/  LDS.128 R8, [R17+0x20] ;  /* 0x0000200011087984 */ /* 0x000e620000000c00 */
[----:B------:R-:W-:Y:S01]  /*03f0*/  FSETP.GT.AND P0, PT, R20, R23, PT ;  /* 0x000000171400720b */ /* 0x000fe20003f04000 */
[----:B-----5:R-:W-:-:S03]  /*0400*/  FADD R13, R4, R13 ;  /* 0x0000000d040d7221 */ /* 0x020fc60000000000 */
[----:B------:R-:W-:Y:S01]  /*0410*/  FSEL R20, R23, R20, P0 ;  /* 0x0000001417147208 */ /* 0x000fe20000000000 */
[----:B------:R-:W2:Y:S01]  /*0420*/  LDS R4, [R16+0x480] ;  /* 0x0004800010047984 */ /* 0x000ea20000000800 */
[----:B------:R-:W-:Y:S02]  /*0430*/  FADD R12, R12, R5 ;  /* 0x000000050c0c7221 */ /* 0x000fe40000000000 */
[----:B------:R-:W-:Y:S01]  /*0440*/  FSETP.GT.AND P0, PT, R20, R21, PT ;  /* 0x000000151400720b */ /* 0x000fe20003f04000 */
[----:B------:R-:W3:Y:S01]  /*0450*/  LDS R5, [R16+0x500] ;  /* 0x0005000010057984 */ /* 0x000ee20000000800 */
[----:B------:R-:W-:Y:S02]  /*0460*/  FADD R23, R15, R6 ;  /* 0x000000060f177221 */ /* 0x000fe40000000000 */
[----:B------:R-:W-:Y:S02]  /*0470*/  FSEL R20, R21, R20, P0 ;  /* 0x0000001415147208 */ /* 0x000fe40000000000 */
[----:B------:R-:W-:Y:S02]  /*0480*/  LDS R21, [R16+0x600] ;  /* 0x0006000010157984 */ /* 0x000fe40000000800 */
[----:B------:R-:W-:-:S04]  /*0490*/  FSETP.GT.AND P0, PT, R20, R13, PT ;  /* 0x0000000d1400720b */ /* 0x000fc80003f04000 */
[----:B------:R-:W-:Y:S02]  /*04a0*/  FSEL R13, R13, R20, P0 ;  /* 0x000000140d0d7208 */ /* 0x000fe40000000000 */
[----:B------:R-:W4:Y:S02]  /*04b0*/  LDS R20, [R16+0x580] ;  /* 0x0005800010147984 */ /* 0x000f240000000800 */
[----:B------:R-:W-:-:S04]  /*04c0*/  FSETP.GT.AND P0, PT, R13, R12, PT ;  /* 0x0000000c0d00720b */ /* 0x000fc80003f04000 */
[----:B------:R-:W-:Y:S02]  /*04d0*/  FSEL R6, R12, R13, P0 ;  /* 0x0000000d0c067208 */ /* 0x000fe40000000000 */
[----:B------:R-:W5:Y:S01]  /*04e0*/  LDS.128 R12, [R17+0x30] ;  /* 0x00003000110c7984 */ /* 0x000f620000000c00 */
[----:B0-----:R-:W-:Y:S01]  /*04f0*/  FADD R7, R18, R7 ;  /* 0x0000000712077221 */ /* 0x001fe20000000000 */
[----:B------:R-:W-:Y:S02]  /*0500*/  FSETP.GT.AND P0, PT, R6, R23, PT ;  /* 0x000000170600720b */ /* 0x000fe40003f04000 */
[----:B------:R-:W0:Y:S02]  /*0510*/  LDS R18, [R16+0x680] ;  /* 0x0006800010127984 */ /* 0x000e240000000800 */
[----:B------:R-:W-:Y:S01]  /*0520*/  FSEL R6, R23, R6, P0 ;  /* 0x0000000617067208 */ /* 0x000fe20000000000 */
[----:B-1----:R-:W-:-:S03]  /*0530*/  FADD R23, R8, R19 ;  /* 0x0000001308177221 */ /* 0x002fc60000000000 */
[----:B------:R-:W-:Y:S01]  /*0540*/  FSETP.GT.AND P0, PT, R6, R7, PT ;  /* 0x000000070600720b */ /* 0x000fe20003f04000 */
[----:B------:R-:W1:Y:S03]  /*0550*/  LDS R19, [R16+0x700] ;  /* 0x0007000010137984 */ /* 0x000e660000000800 */
[----:B------:R-:W-:Y:S01]  /*0560*/  FSEL R6, R7, R6, P0 ;  /* 0x0000000607067208 */ /* 0x000fe20000000000 */
[----:B--2---:R-:W-:Y:S01]  /*0570*/  FADD R9, R4, R9 ;  /* 0x0000000904097221 */ /* 0x004fe20000000000 */
[----:B------:R-:W2:Y:S02]  /*0580*/  LDS R8, [R16+0x780] ;  /* 0x0007800010087984 */ /* 0x000ea40000000800 */
[----:B------:R-:W-:Y:S01]  /*0590*/  FSETP.GT.AND P0, PT, R6, R23, PT ;  /* 0x000000170600720b */ /* 0x000fe20003f04000 */
[----:B---3--:R-:W-:-:S03]  /*05a0*/  FADD R10, R5, R10 ;  /* 0x0000000a050a7221 */ /* 0x008fc60000000000 */
[----:B------:R-:W-:Y:S02]  /*05b0*/  FSEL R6, R23, R6, P0 ;  /* 0x0000000617067208 */ /* 0x000fe40000000000 */
[----:B------:R-:W-:Y:S02]  /*05c0*/  LDS R23, [R16+0x800] ;  /* 0x0008000010177984 */ /* 0x000fe40000000800 */
[----:B------:R-:W-:-:S04]  /*05d0*/  FSETP.GT.AND P0, PT, R6, R9, PT ;  /* 0x000000090600720b */ /* 0x000fc80003f04000 */
[----:B------:R-:W-:Y:S02]  /*05e0*/  FSEL R9, R9, R6, P0 ;  /* 0x0000000609097208 */ /* 0x000fe40000000000 */
[----:B------:R-:W3:Y:S01]  /*05f0*/  LDS.128 R4, [R17+0x40] ;  /* 0x0000400011047984 */ /* 0x000ee20000000c00 */
[----:B----4-:R-:W-:Y:S01]  /*0600*/  FADD R20, R20, R11 ;  /* 0x0000000b14147221 */ /* 0x010fe20000000000 */
[----:B------:R-:W-:-:S04]  /*0610*/  FSETP.GT.AND P0, PT, R9, R10, PT ;  /* 0x0000000a0900720b */ /* 0x000fc80003f04000 */
[----:B------:R-:W-:Y:S01]  /*0620*/  FSEL R9, R10, R9, P0 ;  /* 0x000000090a097208 */ /* 0x000fe20000000000 */
[----:B-----5:R-:W-:-:S03]  /*0630*/  FADD R10, R12, R21 ;  /* 0x000000150c0a7221 */ /* 0x020fc60000000000 */
[----:B------:R-:W-:Y:S01]  /*0640*/  FSETP.GT.AND P0, PT, R9, R20, PT ;  /* 0x000000140900720b */ /* 0x000fe20003f04000 */
[----:B------:R-:W4:Y:S03]  /*0650*/  LDS R12, [R16+0x880] ;  /* 0x00088000100c7984 */ /* 0x000f260000000800 */
[----:B------:R-:W-:Y:S01]  /*0660*/  FSEL R9, R20, R9, P0 ;  /* 0x0000000914097208 */ /* 0x000fe20000000000 */
[----:B0-----:R-:W-:Y:S02]  /*0670*/  FADD R20, R18, R13 ;  /* 0x0000000d12147221 */ /* 0x001fe40000000000 */
[----:B------:R-:W0:Y:S01]  /*0680*/  LDS R13, [R16+0x900] ;  /* 0x00090000100d7984 */ /* 0x000e220000000800 */
[----:B------:R-:W-:Y:S01]  /*0690*/  FSETP.GT.AND P0, PT, R9, R10, PT ;  /* 0x0000000a0900720b */ /* 0x000fe20003f04000 */
[----:B-1----:R-:W-:Y:S02]  /*06a0*/  FADD R21, R19, R14 ;  /* 0x0000000e13157221 */ /* 0x002fe40000000000 */
[----:B------:R-:W1:Y:S01]  /*06b0*/  LDS R18, [R16+0x980] ;  /* 0x0009800010127984 */ /* 0x000e620000000800 */
[----:B------:R-:W-:Y:S01]  /*06c0*/  FSEL R9, R10, R9, P0 ;  /* 0x000000090a097208 */ /* 0x000fe20000000000 */
[----:B--2---:R-:W-:-:S02]  /*06d0*/  FADD R15, R8, R15 ;  /* 0x0000000f080f7221 */ /* 0x004fc40000000000 */
[----:B------:R-:W-:Y:S01]  /*06e0*/  LDS R19, [R16+0xa00] ;  /* 0x000a000010137984 */ /* 0x000fe20000000800 */
[----:B------:R-:W-:-:S04]  /*06f0*/  FSETP.GT.AND P0, PT, R9, R20, PT ;  /* 0x000000140900720b */ /* 0x000fc80003f04000 */
[----:B------:R-:W-:Y:S02]  /*0700*/  FSEL R20, R20, R9, P0 ;  /* 0x0000000914147208 */ /* 0x000fe40000000000 */
[----:B------:R-:W2:Y:S02]  /*0710*/  LDS.128 R8, [R17+0x50] ;  /* 0x0000500011087984 */ /* 0x000ea40000000c00 */
[----:B------:R-:W-:-:S04]  /*0720*/  FSETP.GT.AND P0, PT, R20, R21, PT ;  /* 0x000000151400720b */ /* 0x000fc80003f04000 */
[----:B------:R-:W-:Y:S01]  /*0730*/  FSEL R20, R21, R20, P0 ;  /* 0x0000001415147208 */ /* 0x000fe20000000000 */
[----:B---3--:R-:W-:Y:S01]  /*0740*/  FADD R14, R4, R23 ;  /* 0x00000017040e7221 */ /* 0x008fe20000000000 */
[----:B------:R-:W3:Y:S02]  /*0750*/  LDS R21, [R16+0xb00] ;  /* 0x000b000010157984 */ /* 0x000ee40000000800 */
[----:B------:R-:W-:Y:S02]  /*0760*/  FSETP.GT.AND P0, PT, R20, R15, PT ;  /* 0x0000000f1400720b */ /* 0x000fe40003f04000 */
[----:B------:R-:W5:Y:S02]  /*0770*/  LDS R4, [R16+0xa80] ;  /* 0x000a800010047984 */ /* 0x000f640000000800 */
[----:B------:R-:W-:Y:S02]  /*0780*/  FSEL R15, R15, R20, P0 ;  /* 0x000000140f0f7208 */ /* 0x000fe40000000000 */
[----:B------:R-:W5:Y:S02]  /*0790*/  LDS R20, [R16+0xb80] ;  /* 0x000b800010147984 */ /* 0x000f640000000800 */
[----:B------:R-:W-:Y:S01]  /*07a0*/  FSETP.GT.AND P0, PT, R15, R14, PT ;  /* 0x0000000e0f00720b */ /* 0x000fe20003f04000 */
[----:B----4-:R-:W-:Y:S01]  /*07b0*/  FADD R5, R12, R5 ;  /* 0x000000050c057221 */ /* 0x010fe20000000000 */
[----:B------:R-:W-:Y:S02]  /*07c0*/  LDS R23, [R16+0xc00] ;  /* 0x000c000010177984 */ /* 0x000fe40000000800 */
[----:B------:R-:W-:Y:S01]  /*07d0*/  FSEL R14, R14, R15, P0 ;  /* 0x0000000f0e0e7208 */ /* 0x000fe20000000000 */
[----:B0-----:R-:W-:-:S03]  /*07e0*/  FADD R6, R13, R6 ;  /* 0x000000060d067221 */ /* 0x001fc60000000000 */
[----:B------:R-:W-:Y:S01]  /*07f0*/  FSETP.GT.AND P0, PT, R14, R5, PT ;  /* 0x000000050e00720b */ /* 0x000fe20003f04000 */
[----:B-1----:R-:W-:-:S03]  /*0800*/  FADD R22, R18, R7 ;  /* 0x0000000712167221 */ /* 0x002fc60000000000 */
[----:B------:R-:W-:Y:S01]  /*0810*/  FSEL R5, R5, R14, P0 ;  /* 0x0000000e05057208 */ /* 0x000fe20000000000 */
[----:B------:R-:W-:Y:S03]  /*0820*/  LDS R18, [R16+0xc80] ;  /* 0x000c800010127984 */ /* 0x000fe60000000800 */
[----:B------:R-:W-:Y:S01]  /*0830*/  FSETP.GT.AND P0, PT, R5, R6, PT ;  /* 0x000000060500720b */ /* 0x000fe20003f04000 */
[----:B------:R-:W0:Y:S03]  /*0840*/  LDS.128 R12, [R17+0x60] ;  /* 0x00006000110c7984 */ /* 0x000e260000000c00 */
[----:B------:R-:W-:Y:S01]  /*0850*/  FSEL R5, R6, R5, P0 ;  /* 0x0000000506057208 */ /* 0x000fe20000000000 */
[----:B--2---:R-:W-:-:S03]  /*0860*/  FADD R8, R8, R19 ;  /* 0x0000001308087221 */ /* 0x004fc60000000000 */
[----:B------:R-:W-:Y:S01]  /*0870*/  FSETP.GT.AND P0, PT, R5, R22, PT ;  /* 0x000000160500720b */ /* 0x000fe20003f04000 */
[----:B------:R-:W1:Y:S03]  /*0880*/  LDS R19, [R16+0xd00] ;  /* 0x000d000010137984 */ /* 0x000e660000000800 */
[----:B------:R-:W-:Y:S01]  /*0890*/  FSEL R5, R22, R5, P0 ;  /* 0x0000000516057208 */ /* 0x000fe20000000000 */
[----:B---3--:R-:W-:-:S03]  /*08a0*/  FADD R21, R21, R10 ;  /* 0x0000000a15157221 */ /* 0x008fc60000000000 */
[----:B------:R-:W-:Y:S01]  /*08b0*/  FSETP.GT.AND P0, PT, R5, R8, PT ;  /* 0x000000080500720b */ /* 0x000fe20003f04000 */
[----:B-----5:R-:W-:-:S03]  /*08c0*/  FADD R4, R4, R9 ;  /* 0x0000000904047221 */ /* 0x020fc60000000000 */
[----:B------:R-:W-:Y:S01]  /*08d0*/  FSEL R5, R8, R5, P0 ;  /* 0x0000000508057208 */ /* 0x000fe20000000000 */
[----:B------:R-:W-:Y:S01]  /*08e0*/  LDS R9, [R16+0xe00] ;  /* 0x000e000010097984 */ /* 0x000fe20000000800 */
[----:B------:R-:W-:Y:S02]  /*08f0*/  FADD R20, R20, R11 ;  /* 0x0000000b14147221 */ /* 0x000fe40000000000 */
[----:B------:R-:W-:Y:S01]  /*0900*/  FSETP.GT.AND P0, PT, R5, R4, PT ;  /* 0x000000040500720b */ /* 0x000fe20003f04000 */
[----:B------:R-:W2:Y:S03]  /*0910*/  LDS R8, [R16+0xd80] ;  /* 0x000d800010087984 */ /* 0x000ea60000000800 */
[----:B------:R-:W-:Y:S01]  /*0920*/  FSEL R10, R4, R5, P0 ;  /* 0x00000005040a7208 */ /* 0x000fe20000000000 */
[----:B------:R-:W-:Y:S03]  /*0930*/  LDS R11, [R16+0xf00] ;  /* 0x000f0000100b7984 */ /* 0x000fe60000000800 */
[----:B------:R-:W-:Y:S01]  /*0940*/  FSETP.GT.AND P0, PT, R10, R21, PT ;  /* 0x000000150a00720b */ /* 0x000fe20003f04000 */
[----:B------:R-:W3:Y:S03]  /*0950*/  LDS.128 R4, [R17+0x70] ;  /* 0x0000700011047984 */ /* 0x000ee60000000c00 */
[----:B------:R-:W-:-:S02]  /*0960*/  FSEL R21, R21, R10, P0 ;  /* 0x0000000a15157208 */ /* 0x000fc40000000000 */
[----:B------:R-:W4:Y:S02]  /*0970*/  LDS R10, [R16+0xe80] ;  /* 0x000e8000100a7984 */ /* 0x000f240000000800 */
[----:B------:R-:W-:Y:S01]  /*0980*/  FSETP.GT.AND P0, PT, R21, R20, PT ;  /* 0x000000141500720b */ /* 0x000fe20003f04000 */
[----:B0-----:R-:W-:Y:S01]  /*0990*/  FADD R23, R12, R23 ;  /* 0x000000170c177221 */ /* 0x001fe20000000000 */
[----:B------:R-:W-:Y:S01]  /*09a0*/  FADD R13, R18, R13 ;  /* 0x0000000d120d7221 */ /* 0x000fe20000000000 */
[----:B------:R-:W0:Y:S01]  /*09b0*/  LDS R12, [R16+0xf80] ;  /* 0x000f8000100c7984 */ /* 0x000e220000000800 */
[----:B------:R-:W-:-:S04]  /*09c0*/  FSEL R20, R20, R21, P0 ;  /* 0x0000001514147208 */ /* 0x000fc80000000000 */
[----:B------:R-:W-:Y:S01]  /*09d0*/  FSETP.GT.AND P0, PT, R20, R23, PT ;  /* 0x000000171400720b */ /* 0x000fe20003f04000 */
[----:B-1----:R-:W-:-:S03]  /*09e0*/  FADD R14, R19, R14 ;  /* 0x0000000e130e7221 */ /* 0x002fc60000000000 */
[----:B------:R-:W-:-:S04]  /*09f0*/  FSEL R20, R23, R20, P0 ;  /* 0x0000001417147208 */ /* 0x000fc80000000000 */
[----:B------:R-:W-:-:S04]  /*0a00*/  FSETP.GT.AND P0, PT, R20, R13, PT ;  /* 0x0000000d1400720b */ /* 0x000fc80003f04000 */
[----:B------:R-:W-:-:S04]  /*0a10*/  FSEL R13, R13, R20, P0 ;  /* 0x000000140d0d7208 */ /* 0x000fc80000000000 */
[----:B------:R-:W-:Y:S01]  /*0a20*/  FSETP.GT.AND P0, PT, R13, R14, PT ;  /* 0x0000000e0d00720b */ /* 0x000fe20003f04000 */
[----:B--2---:R-:W-:-:S03]  /*0a30*/  FADD R8, R8, R15 ;  /* 0x0000000f08087221 */ /* 0x004fc60000000000 */
[----:B------:R-:W-:-:S04]  /*0a40*/  FSEL R13, R14, R13, P0 ;  /* 0x0000000d0e0d7208 */ /* 0x000fc80000000000 */
[----:B------:R-:W-:Y:S01]  /*0a50*/  FSETP.GT.AND P0, PT, R13, R8, PT ;  /* 0x000000080d00720b */ /* 0x000fe20003f04000 */
[----:B---3--:R-:W-:Y:S01]  /*0a60*/  FADD R9, R4, R9 ;  /* 0x0000000904097221 */ /* 0x008fe20000000000 */
[----:B------:R-:W-:Y:S02]  /*0a70*/  FADD R6, R11, R6 ;  /* 0x000000060b067221 */ /* 0x000fe40000000000 */
[----:B------:R-:W-:Y:S01]  /*0a80*/  FSEL R8, R8, R13, P0 ;  /* 0x0000000d08087208 */ /* 0x000fe20000000000 */
[----:B----4-:R-:W-:-:S03]  /*0a90*/  FADD R5, R10, R5 ;  /* 0x000000050a057221 */ /* 0x010fc60000000000 */
[----:B------:R-:W-:Y:S01]  /*0aa0*/  FSETP.GT.AND P0, PT, R8, R9, PT ;  /* 0x000000090800720b */ /* 0x000fe20003f04000 */
[----:B0-----:R-:W-:-:S03]  /*0ab0*/  FADD R12, R12, R7 ;  /* 0x000000070c0c7221 */ /* 0x001fc60000000000 */
[----:B------:R-:W-:-:S04]  /*0ac0*/  FSEL R8, R9, R8, P0 ;  /* 0x0000000809087208 */ /* 0x000fc80000000000 */
[----:B------:R-:W-:-:S04]  /*0ad0*/  FSETP.GT.AND P0, PT, R8, R5, PT ;  /* 0x000000050800720b */ /* 0x000fc80003f04000 */
[----:B------:R-:W-:-:S04]  /*0ae0*/  FSEL R5, R5, R8, P0 ;  /* 0x0000000805057208 */ /* 0x000fc80000000000 */
[----:B------:R-:W-:-:S04]  /*0af0*/  FSETP.GT.AND P0, PT, R5, R6, PT ;  /* 0x000000060500720b */ /* 0x000fc80003f04000 */
[----:B------:R-:W-:-:S04]  /*0b00*/  FSEL R5, R6, R5, P0 ;  /* 0x0000000506057208 */ /* 0x000fc80000000000 */
[----:B------:R-:W-:-:S04]  /*0b10*/  FSETP.GT.AND P0, PT, R5, R12, PT ;  /* 0x0000000c0500720b */ /* 0x000fc80003f04000 */
[----:B------:R-:W-:-:S05]  /*0b20*/  FSEL R5, R12, R5, P0 ;  /* 0x000000050c057208 */ /* 0x000fca0000000000 */
[----:B------:R-:W-:Y:S01]  /*0b30*/  STS [R0], R5 ;  /* 0x0000000500007388 */ /* 0x000fe20000000800 */
[----:B------:R-:W-:Y:S06]  /*0b40*/  BAR.SYNC.DEFER_BLOCKING 0x0 ;  /* 0x0000000000007b1d */ /* 0x000fec0000010000 */
[----:B------:R-:W0:Y:S04]  /*0b50*/  LDS R7, [R0] ;  /* 0x0000000000077984 */ /* 0x000e280000000800 */
[----:B0-----:R-:W-:Y:S01]  /*0b60*/  STG.E desc[UR8][R2.64], R7 ;  /* 0x0000000702007986 */ /* 0x001fe2000c101908 */
[----:B------:R-:W-:Y:S05]  /*0b70*/  EXIT ;  /* 0x000000000000794d */ /* 0x000fea0003800000 */
.L_x_0:
[----:B------:R-:W-:-:S00]  /*0b80*/  BRA `(.L_x_0) ;  /* 0xfffffffc00fc7947 */ /* 0x000fc0000383ffff */
[----:B------:R-:W-:-:S00]  /*0b90*/  NOP ;  /* 0x0000000000007918 */ /* 0x000fc00000000000 */
        /* <DEDUP_REMOVED lines=14> */
.L_x_5:


//--------------------- .text._Z32blocked_floyd_warshall_phase_twoiPf --------------------------
	.section	.text._Z32blocked_floyd_warshall_phase_twoiPf,"ax",@progbits
	.align	128
        .global         _Z32blocked_floyd_warshall_phase_twoiPf
        .type           _Z32blocked_floyd_warshall_phase_twoiPf,@function
        .size           _Z32blocked_floyd_warshall_phase_twoiPf,(.L_x_6 - _Z32blocked_floyd_warshall_phase_twoiPf)
        .other          _Z32blocked_floyd_warshall_phase_twoiPf,@"STO_CUDA_ENTRY STV_DEFAULT"
_Z32blocked_floyd_warshall_phase_twoiPf:
.text._Z32blocked_floyd_warshall_phase_twoiPf:
[----:B------:R-:W-:Y:S01]  /*0000*/  LDC R1, c[0x0][0x37c] ;  /* 0x0000df00ff017b82 */ /* 0x000fe20000000800 */
[----:B------:R-:W0:Y:S07]  /*0010*/  S2R R10, SR_CTAID.X ;  /* 0x00000000000a7919 */ /* 0x000e2e0000002500 */
[----:B------:R-:W0:Y:S02]  /*0020*/  LDC R11, c[0x0][0x380] ;  /* 0x0000e000ff0b7b82 */ /* 0x000e240000000800 */
[----:B0-----:R-:W-:-:S13]  /*0030*/  ISETP.NE.AND P0, PT, R10, R11, PT ;  /* 0x0000000b0a00720c */ /* 0x001fda0003f05270 */
[----:B------:R-:W-:Y:S05]  /*0040*/  @!P0 EXIT ;  /* 0x000000000000894d */ /* 0x000fea0003800000 */
[----:B------:R-:W0:Y:S01]  /*0050*/  S2R R9, SR_TID.Y ;  /* 0x0000000000097919 */ /* 0x000e220000002200 */
[----:B------:R-:W1:Y:S01]  /*0060*/  LDC.64 R2, c[0x0][0x388] ;  /* 0x0000e200ff027b82 */ /* 0x000e620000000a00 */
[----:B------:R-:W2:Y:S01]  /*0070*/  LDCU.64 UR8, c[0x0][0x358] ;  /* 0x00006b00ff0877ac */ /* 0x000ea20008000a00 */
[----:B------:R-:W3:Y:S01]  /*0080*/  S2R R0, SR_TID.X ;  /* 0x0000000000007919 */ /* 0x000ee20000002100 */
[C---:B0-----:R-:W-:Y:S02]  /*0090*/  IMAD R4, R11.reuse, 0x20, R9 ;  /* 0x000000200b047824 */ /* 0x041fe400078e0209 */
[--C-:B---3--:R-:W-:Y:S02]  /*00a0*/  IMAD R5, R10, 0x20, R0.reuse ;  /* 0x000000200a057824 */ /* 0x108fe400078e0200 */
[----:B------:R-:W-:Y:S02]  /*00b0*/  IMAD R11, R11, 0x20, R0 ;  /* 0x000000200b0b7824 */ /* 0x000fe400078e0200 */
[----:B------:R-:W-:-:S02]  /*00c0*/  IMAD R5, R4, 0xa, R5 ;  /* 0x0000000a04057824 */ /* 0x000fc400078e0205 */
[----:B------:R-:W-:Y:S02]  /*00d0*/  IMAD R7, R4, 0xa, R11 ;  /* 0x0000000a04077824 */ /* 0x000fe400078e020b */
[--C-:B-1----:R-:W-:Y:S01]  /*00e0*/  IMAD.WIDE R4, R5, 0x4, R2.reuse ;  /* 0x0000000405047825 */ /* 0x102fe200078e0202 */
[----:B------:R-:W-:Y:S03]  /*00f0*/  BAR.SYNC.DEFER_BLOCKING 0x0 ;  /* 0x0000000000007b1d */ /* 0x000fe60000010000 */
[----:B------:R-:W-:-:S03]  /*0100*/  IMAD.WIDE R6, R7, 0x4, R2 ;  /* 0x0000000407067825 */ /* 0x000fc600078e0202 */
[----:B--2---:R-:W2:Y:S04]  /*0110*/  LDG.E R15, desc[UR8][R4.64] ;  /* 0x00000008040f7981 */ /* 0x004ea8000c1e1900 */
[----:B------:R-:W3:Y:S01]  /*0120*/  LDG.E R16, desc[UR8][R6.64] ;  /* 0x0000000806107981 */ /* 0x000ee2000c1e1900 */
[----:B------:R-:W0:Y:S01]  /*0130*/  S2UR UR6, SR_CgaCtaId ;  /* 0x00000000000679c3 */ /* 0x000e220000008800 */
[----:B------:R-:W-:Y:S01]  /*0140*/  UMOV UR4, 0x400 ;  /* 0x0000040000047882 */ /* 0x000fe20000000000 */
[----:B------:R-:W-:Y:S01]  /*0150*/  IMAD R12, R9, 0x20, R0 ;  /* 0x00000020090c7824 */ /* 0x000fe200078e0200 */
[----:B------:R-:W-:Y:S01]  /*0160*/  UIADD3 UR5, UPT, UPT, UR4, 0x2000, URZ ;  /* 0x0000200004057890 */ /* 0x000fe2000fffe0ff */
[----:B------:R-:W-:-:S04]  /*0170*/  IMAD R10, R10, 0x20, R9 ;  /* 0x000000200a0a7824 */ /* 0x000fc800078e0209 */
[----:B------:R-:W-:-:S04]  /*0180*/  IMAD R11, R10, 0xa, R11 ;  /* 0x0000000a0a0b7824 */ /* 0x000fc800078e020b */
[----:B------:R-:W-:Y:S01]  /*0190*/  IMAD.WIDE R2, R11, 0x4, R2 ;  /* 0x000000040b027825 */ /* 0x000fe200078e0202 */
[----:B0-----:R-:W-:Y:S02]  /*01a0*/  ULEA UR5, UR6, UR5, 0x18 ;  /* 0x0000000506057291 */ /* 0x001fe4000f8ec0ff */
[----:B------:R-:W-:-:S04]  /*01b0*/  ULEA UR7, UR6, UR4, 0x18 ;  /* 0x0000000406077291 */ /* 0x000fc8000f8ec0ff */
[C---:B------:R-:W-:Y:S02]  /*01c0*/  LEA R8, R12.reuse, UR5, 0x2 ;  /* 0x000000050c087c11 */ /* 0x040fe4000f8e10ff */
[----:B------:R-:W-:Y:S02]  /*01d0*/  LEA R17, R12, UR7, 0x2 ;  /* 0x000000070c117c11 */ /* 0x000fe4000f8e10ff */
[----:B------:R-:W-:Y:S02]  /*01e0*/  LEA R13, R9, UR7, 0x7 ;  /* 0x00000007090d7c11 */ /* 0x000fe4000f8e38ff */
[----:B------:R-:W-:Y:S01]  /*01f0*/  LEA R14, R0, UR5, 0x2 ;  /* 0x00000005000e7c11 */ /* 0x000fe2000f8e10ff */
[----:B--2---:R-:W-:Y:S04]  /*0200*/  STS [R8], R15 ;  /* 0x0000000f08007388 */ /* 0x004fe80000000800 */
[----:B---3--:R-:W-:Y:S01]  /*0210*/  STS [R17], R16 ;  /* 0x0000001011007388 */ /* 0x008fe20000000800 */
[----:B------:R-:W-:Y:S06]  /*0220*/  BAR.SYNC.DEFER_BLOCKING 0x0 ;  /* 0x0000000000007b1d */ /* 0x000fec0000010000 */
[----:B------:R-:W-:Y:S04]  /*0230*/  LDS R19, [R13] ;  /* 0x000000000d137984 */ /* 0x000fe80000000800 */
[----:B------:R-:W0:Y:S04]  /*0240*/  LDS R20, [R14] ;  /* 0x000000000e147984 */ /* 0x000e280000000800 */
[----:B------:R-:W1:Y:S01]  /*0250*/  LDS R18, [R8] ;  /* 0x0000000008127984 */ /* 0x000e620000000800 */
[----:B0-----:R-:W-:-:S05]  /*0260*/  FADD R19, R19, R20 ;  /* 0x0000001413137221 */ /* 0x001fca0000000000 */
[----:B-1----:R-:W-:-:S04]  /*0270*/  FSETP.GT.AND P0, PT, R18, R19, PT ;  /* 0x000000131200720b */ /* 0x002fc80003f04000 */
[----:B------:R-:W-:-:S05]  /*0280*/  FSEL R19, R19, R18, P0 ;  /* 0x0000001213137208 */ /* 0x000fca0000000000 */
[----:B------:R-:W-:Y:S04]  /*0290*/  STS [R8], R19 ;  /* 0x0000001308007388 */ /* 0x000fe80000000800 */
[----:B------:R-:W-:Y:S04]  /*02a0*/  LDS R18, [R13+0x4] ;  /* 0x000004000d127984 */ /* 0x000fe80000000800 */
[----:B------:R-:W0:Y:S02]  /*02b0*/  LDS R15, [R14+0x80] ;  /* 0x000080000e0f7984 */ /* 0x000e240000000800 */
[----:B0-----:R-:W-:-:S05]  /*02c0*/  FADD R18, R18, R15 ;  /* 0x0000000f12127221 */ /* 0x001fca0000000000 */
[----:B------:R-:W-:-:S04]  /*02d0*/  FSETP.GT.AND P0, PT, R19, R18, PT ;  /* 0x000000121300720b */ /* 0x000fc80003f04000 */
        /* <DEDUP_REMOVED lines=181> */
[----:B------:R-:W-:Y:S01]  /*0e30*/  STS [R8], R15 ;  /* 0x0000000f08007388 */ /* 0x000fe20000000800 */
[----:B------:R-:W-:Y:S06]  /*0e40*/  BAR.SYNC.DEFER_BLOCKING 0x0 ;  /* 0x0000000000007b1d */ /* 0x000fec0000010000 */
[----:B------:R-:W0:Y:S04]  /*0e50*/  LDS R19, [R8] ;  /* 0x0000000008137984 */ /* 0x000e280000000800 */
[----:B0-----:R-:W-:Y:S04]  /*0e60*/  STG.E desc[UR8][R4.64], R19 ;  /* 0x0000001304007986 */ /* 0x001fe8000c101908 */
[----:B------:R-:W2:Y:S04]  /*0e70*/  LDG.E R11, desc[UR8][R2.64] ;  /* 0x00000008020b7981 */ /* 0x000ea8000c1e1900 */
[----:B------:R-:W3:Y:S01]  /*0e80*/  LDG.E R6, desc[UR8][R6.64] ;  /* 0x0000000806067981 */ /* 0x000ee2000c1e1900 */
[----:B------:R-:W-:Y:S01]  /*0e90*/  UIADD3 UR4, UPT, UPT, UR4, 0x1000, URZ ;  /* 0x0000100004047890 */ /* 0x000fe2000fffe0ff */
[----:B------:R-:W-:-:S03]  /*0ea0*/  LEA R9, R9, UR5, 0x7 ;  /* 0x0000000509097c11 */ /* 0x000fc6000f8e38ff */
[----:B------:R-:W-:-:S06]  /*0eb0*/  ULEA UR4, UR6, UR4, 0x18 ;  /* 0x0000000406047291 */ /* 0x000fcc000f8ec0ff */
        /* <DEDUP_REMOVED lines=200> */
[----:B0-----:R-:W-:Y:S01]  /*1b40*/  STG.E desc[UR8][R2.64], R11 ;  /* 0x0000000b02007986 */ /* 0x001fe2000c101908 */
[----:B------:R-:W-:Y:S05]  /*1b50*/  EXIT ;  /* 0x000000000000794d */ /* 0x000fea0003800000 */
.L_x_1:
        /* <DEDUP_REMOVED lines=10> */
.L_x_6:


//--------------------- .text._Z32blocked_floyd_warshall_phase_oneiPf --------------------------
	.section	.text._Z32blocked_floyd_warshall_phase_oneiPf,"ax",@progbits
	.align	128
        .global         _Z32blocked_floyd_warshall_phase_oneiPf
        .type           _Z32blocked_floyd_warshall_phase_oneiPf,@function
        .size           _Z32blocked_floyd_warshall_phase_oneiPf,(.L_x_7 - _Z32blocked_floyd_warshall_phase_oneiPf)
        .other          _Z32blocked_floyd_warshall_phase_oneiPf,@"STO_CUDA_ENTRY STV_DEFAULT"
_Z32blocked_floyd_warshall_phase_oneiPf:
.text._Z32blocked_floyd_warshall_phase_oneiPf:
[----:B------:R-:W-:Y:S01]  /*0000*/  LDC R1, c[0x0][0x37c] ;  /* 0x0000df00ff017b82 */ /* 0x000fe20000000800 */
[----:B------:R-:W0:Y:S07]  /*0010*/  S2R R9, SR_TID.Y ;  /* 0x0000000000097919 */ /* 0x000e2e0000002200 */
[----:B------:R-:W0:Y:S01]  /*0020*/  LDC R5, c[0x0][0x380] ;  /* 0x0000e000ff057b82 */ /* 0x000e220000000800 */
[----:B------:R-:W1:Y:S01]  /*0030*/  LDCU.64 UR6, c[0x0][0x358] ;  /* 0x00006b00ff0677ac */ /* 0x000e620008000a00 */
[----:B------:R-:W2:Y:S06]  /*0040*/  S2R R6, SR_TID.X ;  /* 0x0000000000067919 */ /* 0x000eac0000002100 */
[----:B------:R-:W3:Y:S01]  /*0050*/  LDC.64 R2, c[0x0][0x388] ;  /* 0x0000e200ff027b82 */ /* 0x000ee20000000a00 */
[----:B0-----:R-:W-:-:S02]  /*0060*/  IMAD R0, R5, 0x20, R9 ;  /* 0x0000002005007824 */ /* 0x001fc400078e0209 */
[----:B--2---:R-:W-:-:S04]  /*0070*/  IMAD R5, R5, 0x20, R6 ;  /* 0x0000002005057824 */ /* 0x004fc800078e0206 */
[----:B------:R-:W-:-:S04]  /*0080*/  IMAD R5, R0, 0xa, R5 ;  /* 0x0000000a00057824 */ /* 0x000fc800078e0205 */
[----:B---3--:R-:W-:Y:S01]  /*0090*/  IMAD.WIDE R2, R5, 0x4, R2 ;  /* 0x0000000405027825 */ /* 0x008fe200078e0202 */
[----:B------:R-:W-:Y:S06]  /*00a0*/  BAR.SYNC.DEFER_BLOCKING 0x0 ;  /* 0x0000000000007b1d */ /* 0x000fec0000010000 */
[----:B-1----:R-:W2:Y:S02]  /*00b0*/  LDG.E R7, desc[UR6][R2.64] ;  /* 0x0000000602077981 */ /* 0x002ea4000c1e1900 */
[----:B------:R-:W0:Y:S01]  /*00c0*/  S2UR UR5, SR_CgaCtaId ;  /* 0x00000000000579c3 */ /* 0x000e220000008800 */
[----:B------:R-:W-:Y:S01]  /*00d0*/  UMOV UR4, 0x400 ;  /* 0x0000040000047882 */ /* 0x000fe20000000000 */
[----:B------:R-:W-:Y:S01]  /*00e0*/  IMAD R0, R9, 0x20, R6 ;  /* 0x0000002009007824 */ /* 0x000fe200078e0206 */
[----:B0-----:R-:W-:-:S06]  /*00f0*/  ULEA UR4, UR5, UR4, 0x18 ;  /* 0x0000000405047291 */ /* 0x001fcc000f8ec0ff */
[----:B------:R-:W-:Y:S02]  /*0100*/  LEA R0, R0, UR4, 0x2 ;  /* 0x0000000400007c11 */ /* 0x000fe4000f8e10ff */
[----:B------:R-:W-:Y:S02]  /*0110*/  LEA R4, R9, UR4, 0x7 ;  /* 0x0000000409047c11 */ /* 0x000fe4000f8e38ff */
[----:B------:R-:W-:Y:S01]  /*0120*/  LEA R5, R6, UR4, 0x2 ;  /* 0x0000000406057c11 */ /* 0x000fe2000f8e10ff */
[----:B--2---:R-:W-:Y:S01]  /*0130*/  STS [R0], R7 ;  /* 0x0000000700007388 */ /* 0x004fe20000000800 */
        /* <DEDUP_REMOVED lines=198> */
.L_x_2:
        /* <DEDUP_REMOVED lines=14> */
.L_x_7:


//--------------------- .text._Z18update_cells_tiledPfS_ii --------------------------
	.section	.text._Z18update_cells_tiledPfS_ii,"ax",@progbits
	.align	128
        .global         _Z18update_cells_tiledPfS_ii
        .type           _Z18update_cells_tiledPfS_ii,@function
        .size           _Z18update_cells_tiledPfS_ii,(.L_x_8 - _Z18update_cells_tiledPfS_ii)
        .other          _Z18update_cells_tiledPfS_ii,@"STO_CUDA_ENTRY STV_DEFAULT"
_Z18update_cells_tiledPfS_ii:
.text._Z18update_cells_tiledPfS_ii:
[----:B------:R-:W-:Y:S01]  /*0000*/  LDC R1, c[0x0][0x37c] ;  /* 0x0000df00ff017b82 */ /* 0x000fe20000000800 */
[----:B------:R-:W0:Y:S07]  /*0010*/  S2R R8, SR_TID.X ;  /* 0x0000000000087919 */ /* 0x000e2e0000002100 */
[----:B------:R-:W1:Y:S01]  /*0020*/  S2UR UR4, SR_CTAID.Y ;  /* 0x00000000000479c3 */ /* 0x000e620000002600 */
[----:B------:R-:W2:Y:S01]  /*0030*/  LDCU.64 UR8, c[0x0][0x358] ;  /* 0x00006b00ff0877ac */ /* 0x000ea20008000a00 */
[----:B------:R-:W3:Y:S01]  /*0040*/  S2R R10, SR_TID.Y ;  /* 0x00000000000a7919 */ /* 0x000ee20000002200 */
[----:B------:R-:W4:Y:S05]  /*0050*/  LDCU UR7, c[0x0][0x390] ;  /* 0x00007200ff0777ac */ /* 0x000f2a0008000800 */
[----:B------:R-:W1:Y:S08]  /*0060*/  LDC R7, c[0x0][0x364] ;  /* 0x0000d900ff077b82 */ /* 0x000e700000000800 */
[----:B------:R-:W5:Y:S08]  /*0070*/  S2UR UR5, SR_CTAID.X ;  /* 0x00000000000579c3 */ /* 0x000f700000002500 */
[----:B------:R-:W5:Y:S08]  /*0080*/  LDC R9, c[0x0][0x360] ;  /* 0x0000d800ff097b82 */ /* 0x000f700000000800 */
[----:B------:R-:W-:Y:S01]  /*0090*/  BAR.SYNC.DEFER_BLOCKING 0x0 ;  /* 0x0000000000007b1d */ /* 0x000fe20000010000 */
[----:B0-----:R-:W-:-:S02]  /*00a0*/  ISETP.NE.AND P0, PT, R8, RZ, PT ;  /* 0x000000ff0800720c */ /* 0x001fc40003f05270 */
[----:B---3--:R-:W-:Y:S01]  /*00b0*/  ISETP.NE.AND P1, PT, R10, RZ, PT ;  /* 0x000000ff0a00720c */ /* 0x008fe20003f25270 */
[----:B-1----:R-:W-:-:S10]  /*00c0*/  IMAD R0, R7, UR4, R10 ;  /* 0x0000000407007c24 */ /* 0x002fd4000f8e020a */
[----:B------:R-:W0:Y:S01]  /*00d0*/  @!P0 LDC.64 R12, c[0x0][0x390] ;  /* 0x0000e400ff0c8b82 */ /* 0x000e220000000a00 */
[----:B-----5:R-:W-:-:S07]  /*00e0*/  IMAD R7, R9, UR5, R8 ;  /* 0x0000000509077c24 */ /* 0x020fce000f8e0208 */
[----:B------:R-:W1:Y:S08]  /*00f0*/  @!P1 LDC.64 R14, c[0x0][0x390] ;  /* 0x0000e400ff0e9b82 */ /* 0x000e700000000a00 */
[----:B------:R-:W3:Y:S08]  /*0100*/  @!P0 LDC.64 R2, c[0x0][0x380] ;  /* 0x0000e000ff028b82 */ /* 0x000ef00000000a00 */
[----:B------:R-:W5:Y:S01]  /*0110*/  @!P1 LDC.64 R4, c[0x0][0x380] ;  /* 0x0000e000ff049b82 */ /* 0x000f620000000a00 */
[----:B0-----:R-:W-:-:S02]  /*0120*/  @!P0 IMAD R9, R0, R12, R13 ;  /* 0x0000000c00098224 */ /* 0x001fc400078e020d */
[----:B-1----:R-:W-:Y:S02]  /*0130*/  @!P1 IMAD R11, R14, R15, R7 ;  /* 0x0000000f0e0b9224 */ /* 0x002fe400078e0207 */
[----:B---3--:R-:W-:-:S06]  /*0140*/  @!P0 IMAD.WIDE R2, R9, 0x4, R2 ;  /* 0x0000000409028825 */ /* 0x008fcc00078e0202 */
[----:B--2---:R-:W2:Y:S01]  /*0150*/  @!P0 LDG.E R3, desc[UR8][R2.64] ;  /* 0x0000000802038981 */ /* 0x004ea2000c1e1900 */
[----:B-----5:R-:W-:-:S06]  /*0160*/  @!P1 IMAD.WIDE R4, R11, 0x4, R4 ;  /* 0x000000040b049825 */ /* 0x020fcc00078e0204 */
[----:B------:R-:W3:Y:S01]  /*0170*/  @!P1 LDG.E R5, desc[UR8][R4.64] ;  /* 0x0000000804059981 */ /* 0x000ee2000c1e1900 */
[----:B------:R-:W0:Y:S01]  /*0180*/  S2UR UR6, SR_CgaCtaId ;  /* 0x00000000000679c3 */ /* 0x000e220000008800 */
[----:B------:R-:W-:Y:S02]  /*0190*/  UMOV UR4, 0x400 ;  /* 0x0000040000047882 */ /* 0x000fe40000000000 */
[----:B------:R-:W-:Y:S01]  /*01a0*/  UIADD3 UR5, UPT, UPT, UR4, 0x80, URZ ;  /* 0x0000008004057890 */ /* 0x000fe2000fffe0ff */
[----:B------:R-:W-:-:S04]  /*01b0*/  VIMNMX R6, PT, PT, R0, R7, !PT ;  /* 0x0000000700067248 */ /* 0x000fc80007fe0100 */
[----:B----4-:R-:W-:Y:S01]  /*01c0*/  ISETP.GE.AND P2, PT, R6, UR7, PT ;  /* 0x0000000706007c0c */ /* 0x010fe2000bf46270 */
[----:B0-----:R-:W-:Y:S02]  /*01d0*/  ULEA UR5, UR6, UR5, 0x18 ;  /* 0x0000000506057291 */ /* 0x001fe4000f8ec0ff */
[----:B------:R-:W-:-:S04]  /*01e0*/  ULEA UR4, UR6, UR4, 0x18 ;  /* 0x0000000406047291 */ /* 0x000fc8000f8ec0ff */
[----:B------:R-:W-:Y:S02]  /*01f0*/  LEA R6, R10, UR5, 0x2 ;  /* 0x000000050a067c11 */ /* 0x000fe4000f8e10ff */
[----:B------:R-:W-:-:S03]  /*0200*/  LEA R8, R8, UR4, 0x2 ;  /* 0x0000000408087c11 */ /* 0x000fc6000f8e10ff */
[----:B--2---:R0:W-:Y:S04]  /*0210*/  @!P0 STS [R6], R3 ;  /* 0x0000000306008388 */ /* 0x0041e80000000800 */
[----:B---3--:R0:W-:Y:S01]  /*0220*/  @!P1 STS [R8], R5 ;  /* 0x0000000508009388 */ /* 0x0081e20000000800 */
[----:B------:R-:W-:Y:S06]  /*0230*/  BAR.SYNC.DEFER_BLOCKING 0x0 ;  /* 0x0000000000007b1d */ /* 0x000fec0000010000 */
[----:B------:R-:W-:Y:S05]  /*0240*/  @P2 EXIT ;  /* 0x000000000000294d */ /* 0x000fea0003800000 */
[----:B0-----:R-:W0:Y:S01]  /*0250*/  LDC.64 R2, c[0x0][0x380] ;  /* 0x0000e000ff027b82 */ /* 0x001e220000000a00 */
[----:B------:R-:W-:Y:S01]  /*0260*/  IMAD R9, R0, UR7, R7 ;  /* 0x0000000700097c24 */ /* 0x000fe2000f8e0207 */
[----:B------:R-:W-:Y:S04]  /*0270*/  LDS R8, [R8] ;  /* 0x0000000008087984 */ /* 0x000fe80000000800 */
[----:B------:R-:W1:Y:S02]  /*0280*/  LDS R7, [R6] ;  /* 0x0000000006077984 */ /* 0x000e640000000800 */
[----:B------:R-:W2:Y:S01]  /*0290*/  LDC.64 R4, c[0x0][0x388] ;  /* 0x0000e200ff047b82 */ /* 0x000ea20000000a00 */
[----:B0-----:R-:W-:-:S06]  /*02a0*/  IMAD.WIDE R2, R9, 0x4, R2 ;  /* 0x0000000409027825 */ /* 0x001fcc00078e0202 */
[----:B------:R-:W3:Y:S01]  /*02b0*/  LDG.E R2, desc[UR8][R2.64] ;  /* 0x0000000802027981 */ /* 0x000ee2000c1e1900 */
[----:B--2---:R-:W-:-:S04]  /*02c0*/  IMAD.WIDE R4, R9, 0x4, R4 ;  /* 0x0000000409047825 */ /* 0x004fc800078e0204 */
[----:B-1----:R-:W-:-:S05]  /*02d0*/  FADD R7, R8, R7 ;  /* 0x0000000708077221 */ /* 0x002fca0000000000 */
[----:B---3--:R-:W-:-:S05]  /*02e0*/  FMNMX R7, R7, R2, PT ;  /* 0x0000000207077209 */ /* 0x008fca0003800000 */
[----:B------:R-:W-:Y:S01]  /*02f0*/  STG.E desc[UR8][R4.64], R7 ;  /* 0x0000000704007986 */ /* 0x000fe2000c101908 */
[----:B------:R-:W-:Y:S05]  /*0300*/  EXIT ;  /* 0x000000000000794d */ /* 0x000fea0003800000 */
.L_x_3:
        /* <DEDUP_REMOVED lines=15> */
.L_x_8:


//--------------------- .text._Z12update_cellsPfS_ii --------------------------
	.section	.text._Z12update_cellsPfS_ii,"ax",@progbits
	.align	128
        .global         _Z12update_cellsPfS_ii
        .type           _Z12update_cellsPfS_ii,@function
        .size           _Z12update_cellsPfS_ii,(.L_x_9 - _Z12update_cellsPfS_ii)
        .other          _Z12update_cellsPfS_ii,@"STO_CUDA_ENTRY STV_DEFAULT"
_Z12update_cellsPfS_ii:
.text._Z12update_cellsPfS_ii:
[----:B------:R-:W-:Y:S01]  /*0000*/  LDC R1, c[0x0][0x37c] ;  /* 0x0000df00ff017b82 */ /* 0x000fe20000000800 */
[----:B------:R-:W0:Y:S07]  /*0010*/  S2R R3, SR_TID.X ;  /* 0x0000000000037919 */ /* 0x000e2e0000002100 */
[----:B------:R-:W0:Y:S01]  /*0020*/  S2UR UR4, SR_CTAID.X ;  /* 0x00000000000479c3 */ /* 0x000e220000002500 */
[----:B------:R-:W1:Y:S01]  /*0030*/  LDCU UR6, c[0x0][0x390] ;  /* 0x00007200ff0677ac */ /* 0x000e620008000800 */
[----:B------:R-:W2:Y:S06]  /*0040*/  S2R R5, SR_TID.Y ;  /* 0x0000000000057919 */ /* 0x000eac0000002200 */
[----:B------:R-:W0:Y:S08]  /*0050*/  LDC R0, c[0x0][0x360] ;  /* 0x0000d800ff007b82 */ /* 0x000e300000000800 */
[----:B------:R-:W2:Y:S08]  /*0060*/  S2UR UR5, SR_CTAID.Y ;  /* 0x00000000000579c3 */ /* 0x000eb00000002600 */
[----:B------:R-:W2:Y:S01]  /*0070*/  LDC R2, c[0x0][0x364] ;  /* 0x0000d900ff027b82 */ /* 0x000ea20000000800 */
[----:B0-----:R-:W-:-:S02]  /*0080*/  IMAD R0, R0, UR4, R3 ;  /* 0x0000000400007c24 */ /* 0x001fc4000f8e0203 */
[----:B--2---:R-:W-:-:S05]  /*0090*/  IMAD R3, R2, UR5, R5 ;  /* 0x0000000502037c24 */ /* 0x004fca000f8e0205 */
[----:B------:R-:W-:-:S04]  /*00a0*/  VIMNMX R2, PT, PT, R0, R3, !PT ;  /* 0x0000000300027248 */ /* 0x000fc80007fe0100 */
[----:B-1----:R-:W-:-:S13]  /*00b0*/  ISETP.GE.AND P0, PT, R2, UR6, PT ;  /* 0x0000000602007c0c */ /* 0x002fda000bf06270 */
[----:B------:R-:W-:Y:S05]  /*00c0*/  @P0 EXIT ;  /* 0x000000000000094d */ /* 0x000fea0003800000 */
[----:B------:R-:W0:Y:S01]  /*00d0*/  LDC R9, c[0x0][0x394] ;  /* 0x0000e500ff097b82 */ /* 0x000e220000000800 */
[----:B------:R-:W1:Y:S01]  /*00e0*/  LDCU.64 UR4, c[0x0][0x358] ;  /* 0x00006b00ff0477ac */ /* 0x000e620008000a00 */
[----:B------:R-:W-:-:S06]  /*00f0*/  IMAD R11, R3, UR6, R0 ;  /* 0x00000006030b7c24 */ /* 0x000fcc000f8e0200 */
[----:B------:R-:W2:Y:S01]  /*0100*/  LDC.64 R6, c[0x0][0x380] ;  /* 0x0000e000ff067b82 */ /* 0x000ea20000000a00 */
[----:B0-----:R-:W-:Y:S02]  /*0110*/  IMAD R5, R3, UR6, R9 ;  /* 0x0000000603057c24 */ /* 0x001fe4000f8e0209 */
[----:B------:R-:W-:Y:S02]  /*0120*/  IMAD R9, R9, UR6, R0 ;  /* 0x0000000609097c24 */ /* 0x000fe4000f8e0200 */
[----:B--2---:R-:W-:-:S04]  /*0130*/  IMAD.WIDE R2, R5, 0x4, R6 ;  /* 0x0000000405027825 */ /* 0x004fc800078e0206 */
[--C-:B------:R-:W-:Y:S02]  /*0140*/  IMAD.WIDE R4, R9, 0x4, R6.reuse ;  /* 0x0000000409047825 */ /* 0x100fe400078e0206 */
[----:B-1----:R-:W2:Y:S01]  /*0150*/  LDG.E R2, desc[UR4][R2.64] ;  /* 0x0000000402027981 */ /* 0x002ea2000c1e1900 */
[----:B------:R-:W0:Y:S01]  /*0160*/  LDC.64 R8, c[0x0][0x388] ;  /* 0x0000e200ff087b82 */ /* 0x000e220000000a00 */
[C---:B------:R-:W-:Y:S02]  /*0170*/  IMAD.WIDE R6, R11.reuse, 0x4, R6 ;  /* 0x000000040b067825 */ /* 0x040fe400078e0206 */
[----:B------:R-:W2:Y:S04]  /*0180*/  LDG.E R5, desc[UR4][R4.64] ;  /* 0x0000000404057981 */ /* 0x000ea8000c1e1900 */
[----:B------:R-:W3:Y:S01]  /*0190*/  LDG.E R7, desc[UR4][R6.64] ;  /* 0x0000000406077981 */ /* 0x000ee2000c1e1900 */
[----:B0-----:R-:W-:-:S04]  /*01a0*/  IMAD.WIDE R8, R11, 0x4, R8 ;  /* 0x000000040b087825 */ /* 0x001fc800078e0208 */
[----:B--2---:R-:W-:-:S05]  /*01b0*/  FADD R0, R2, R5 ;  /* 0x0000000502007221 */ /* 0x004fca0000000000 */
[----:B---3--:R-:W-:-:S05]  /*01c0*/  FMNMX R11, R0, R7, PT ;  /* 0x00000007000b7209 */ /* 0x008fca0003800000 */
[----:B------:R-:W-:Y:S01]  /*01d0*/  STG.E desc[UR4][R8.64], R11 ;  /* 0x0000000b08007986 */ /* 0x000fe2000c101904 */
[----:B------:R-:W-:Y:S05]  /*01e0*/  EXIT ;  /* 0x000000000000794d */ /* 0x000fea0003800000 */
.L_x_4:
        /* <DEDUP_REMOVED lines=9> */
.L_x_9:


//--------------------- .nv.shared._Z33blocked_floyd_warshall_phase_treeiPf --------------------------
	.section	.nv.shared._Z33blocked_floyd_warshall_phase_treeiPf,"aw",@nobits
	.sectionflags	@""
	.align	4
.nv.shared._Z33blocked_floyd_warshall_phase_treeiPf:
	.zero		13312


//--------------------- .nv.shared.reserved.0     --------------------------
	.section	.nv.shared.reserved.0,"aw",@nobits
	.weak		__nv_reservedSMEM_offset_0_alias
	.size		__nv_reservedSMEM_offset_0_alias, 0, 64
	.other		__nv_reservedSMEM_offset_0_alias,@"STO_CUDA_RESERVED_SHARED STV_DEFAULT"
__nv_reservedSMEM_offset_0_alias:
	.zero		0
	.zero		64


//--------------------- .nv.shared._Z32blocked_floyd_warshall_phase_twoiPf --------------------------
	.section	.nv.shared._Z32blocked_floyd_warshall_phase_twoiPf,"aw",@nobits
	.sectionflags	@""
	.align	4
.nv.shared._Z32blocked_floyd_warshall_phase_twoiPf:
	.zero		13312


//--------------------- .nv.shared._Z32blocked_floyd_warshall_phase_oneiPf --------------------------
	.section	.nv.shared._Z32blocked_floyd_warshall_phase_oneiPf,"aw",@nobits
	.sectionflags	@""
	.align	4
.nv.shared._Z32blocked_floyd_warshall_phase_oneiPf:
	.zero		5120


//--------------------- .nv.shared._Z18update_cells_tiledPfS_ii --------------------------
	.section	.nv.shared._Z18update_cells_tiledPfS_ii,"aw",@nobits
	.sectionflags	@""
	.align	4
.nv.shared._Z18update_cells_tiledPfS_ii:
	.zero		1280


//--------------------- .nv.constant0._Z33blocked_floyd_warshall_phase_treeiPf --------------------------
	.section	.nv.constant0._Z33blocked_floyd_warshall_phase_treeiPf,"a",@progbits
	.sectionflags	@""
	.align	4
.nv.constant0._Z33blocked_floyd_warshall_phase_treeiPf:
	.zero		912


//--------------------- .nv.constant0._Z32blocked_floyd_warshall_phase_twoiPf --------------------------
	.section	.nv.constant0._Z32blocked_floyd_warshall_phase_twoiPf,"a",@progbits
	.sectionflags	@""
	.align	4
.nv.constant0._Z32blocked_floyd_warshall_phase_twoiPf:
	.zero		912


//--------------------- .nv.constant0._Z32blocked_floyd_warshall_phase_oneiPf --------------------------
	.section	.nv.constant0._Z32blocked_floyd_warshall_phase_oneiPf,"a",@progbits
	.sectionflags	@""
	.align	4
.nv.constant0._Z32blocked_floyd_warshall_phase_oneiPf:
	.zero		912


//--------------------- .nv.constant0._Z18update_cells_tiledPfS_ii --------------------------
	.section	.nv.constant0._Z18update_cells_tiledPfS_ii,"a",@progbits
	.sectionflags	@""
	.align	4
.nv.constant0._Z18update_cells_tiledPfS_ii:
	.zero		920


//--------------------- .nv.constant0._Z12update_cellsPfS_ii --------------------------
	.section	.nv.constant0._Z12update_cellsPfS_ii,"a",@progbits
	.sectionflags	@""
	.align	4
.nv.constant0._Z12update_cellsPfS_ii:
	.zero		920


//--------------------- SYMBOLS --------------------------

	.type		.nv.reservedSmem.offset0,@object
	.size		.nv.reservedSmem.offset0,0x4
	.type		.nv.reservedSmem.cap,@object
	.size		.nv.reservedSmem.cap,0x4
